//
// Generated by NVIDIA NVVM Compiler
//
// Compiler Build ID: CL-36424714
// Cuda compilation tools, release 13.0, V13.0.88
// Based on NVVM 20.0.0
//

.version 9.0
.target sm_100
.address_size 64

	// .globl	_Z10sum_kernelPKfPfiib

.visible .entry _Z10sum_kernelPKfPfiib(
	.param .u64 .ptr .align 1 _Z10sum_kernelPKfPfiib_param_0,
	.param .u64 .ptr .align 1 _Z10sum_kernelPKfPfiib_param_1,
	.param .u32 _Z10sum_kernelPKfPfiib_param_2,
	.param .u32 _Z10sum_kernelPKfPfiib_param_3,
	.param .u8 _Z10sum_kernelPKfPfiib_param_4
)
{
	.reg .pred 	%p<27>;
	.reg .b16 	%rs<2>;
	.reg .b32 	%r<72>;
	.reg .b32 	%f<172>;
	.reg .b64 	%rd<30>;

	ld.param.u64 	%rd6, [_Z10sum_kernelPKfPfiib_param_0];
	ld.param.u64 	%rd7, [_Z10sum_kernelPKfPfiib_param_1];
	ld.param.u32 	%r42, [_Z10sum_kernelPKfPfiib_param_2];
	ld.param.u32 	%r43, [_Z10sum_kernelPKfPfiib_param_3];
	ld.param.s8 	%rs1, [_Z10sum_kernelPKfPfiib_param_4];
	cvta.to.global.u64 	%rd1, %rd6;
	cvta.to.global.u64 	%rd2, %rd7;
	mov.u32 	%r44, %ctaid.x;
	mov.u32 	%r45, %ntid.x;
	mov.u32 	%r46, %tid.x;
	mad.lo.s32 	%r71, %r44, %r45, %r46;
	mov.u32 	%r47, %nctaid.x;
	mul.lo.s32 	%r2, %r45, %r47;
	setp.ge.s32 	%p1, %r71, %r42;
	@%p1 bra 	$L__BB0_37;
	setp.lt.s32 	%p2, %r43, 1;
	cvt.rn.f32.s32 	%f1, %r43;
	@%p2 bra 	$L__BB0_33;
	setp.ne.s16 	%p6, %rs1, 0;
	@%p6 bra 	$L__BB0_18;
	and.b32  	%r3, %r43, 15;
	add.s32 	%r4, %r3, -1;
	and.b32  	%r5, %r43, 7;
	add.s32 	%r6, %r5, -1;
	and.b32  	%r7, %r43, 2147483632;
	and.b32  	%r8, %r43, 3;
	neg.s32 	%r9, %r7;
	add.s64 	%rd3, %rd1, 32;
$L__BB0_4:
	setp.lt.u32 	%p17, %r43, 16;
	mul.lo.s32 	%r11, %r71, %r43;
	mov.f32 	%f163, 0f00000000;
	mov.b32 	%r63, 0;
	@%p17 bra 	$L__BB0_7;
	mov.f32 	%f163, 0f00000000;
	mov.u32 	%r60, %r11;
	mov.u32 	%r61, %r9;
$L__BB0_6:
	.pragma "nounroll";
	mul.wide.s32 	%rd21, %r60, 4;
	add.s64 	%rd22, %rd3, %rd21;
	ld.global.f32 	%f97, [%rd22+-32];
	add.f32 	%f98, %f163, %f97;
	ld.global.f32 	%f99, [%rd22+-28];
	add.f32 	%f100, %f98, %f99;
	ld.global.f32 	%f101, [%rd22+-24];
	add.f32 	%f102, %f100, %f101;
	ld.global.f32 	%f103, [%rd22+-20];
	add.f32 	%f104, %f102, %f103;
	ld.global.f32 	%f105, [%rd22+-16];
	add.f32 	%f106, %f104, %f105;
	ld.global.f32 	%f107, [%rd22+-12];
	add.f32 	%f108, %f106, %f107;
	ld.global.f32 	%f109, [%rd22+-8];
	add.f32 	%f110, %f108, %f109;
	ld.global.f32 	%f111, [%rd22+-4];
	add.f32 	%f112, %f110, %f111;
	ld.global.f32 	%f113, [%rd22];
	add.f32 	%f114, %f112, %f113;
	ld.global.f32 	%f115, [%rd22+4];
	add.f32 	%f116, %f114, %f115;
	ld.global.f32 	%f117, [%rd22+8];
	add.f32 	%f118, %f116, %f117;
	ld.global.f32 	%f119, [%rd22+12];
	add.f32 	%f120, %f118, %f119;
	ld.global.f32 	%f121, [%rd22+16];
	add.f32 	%f122, %f120, %f121;
	ld.global.f32 	%f123, [%rd22+20];
	add.f32 	%f124, %f122, %f123;
	ld.global.f32 	%f125, [%rd22+24];
	add.f32 	%f126, %f124, %f125;
	ld.global.f32 	%f127, [%rd22+28];
	add.f32 	%f163, %f126, %f127;
	add.s32 	%r61, %r61, 16;
	add.s32 	%r60, %r60, 16;
	setp.eq.s32 	%p18, %r61, 0;
	mov.u32 	%r63, %r7;
	@%p18 bra 	$L__BB0_7;
	bra.uni 	$L__BB0_6;
$L__BB0_7:
	setp.eq.s32 	%p19, %r3, 0;
	@%p19 bra 	$L__BB0_17;
	setp.lt.u32 	%p20, %r4, 7;
	@%p20 bra 	$L__BB0_10;
	add.s32 	%r56, %r63, %r11;
	mul.wide.s32 	%rd23, %r56, 4;
	add.s64 	%rd24, %rd1, %rd23;
	ld.global.f32 	%f129, [%rd24];
	add.f32 	%f130, %f163, %f129;
	ld.global.f32 	%f131, [%rd24+4];
	add.f32 	%f132, %f130, %f131;
	ld.global.f32 	%f133, [%rd24+8];
	add.f32 	%f134, %f132, %f133;
	ld.global.f32 	%f135, [%rd24+12];
	add.f32 	%f136, %f134, %f135;
	ld.global.f32 	%f137, [%rd24+16];
	add.f32 	%f138, %f136, %f137;
	ld.global.f32 	%f139, [%rd24+20];
	add.f32 	%f140, %f138, %f139;
	ld.global.f32 	%f141, [%rd24+24];
	add.f32 	%f142, %f140, %f141;
	ld.global.f32 	%f143, [%rd24+28];
	add.f32 	%f163, %f142, %f143;
	add.s32 	%r63, %r63, 8;
$L__BB0_10:
	setp.eq.s32 	%p21, %r5, 0;
	@%p21 bra 	$L__BB0_17;
	setp.lt.u32 	%p22, %r6, 3;
	@%p22 bra 	$L__BB0_13;
	add.s32 	%r57, %r63, %r11;
	mul.wide.s32 	%rd25, %r57, 4;
	add.s64 	%rd26, %rd1, %rd25;
	ld.global.f32 	%f145, [%rd26];
	add.f32 	%f146, %f163, %f145;
	ld.global.f32 	%f147, [%rd26+4];
	add.f32 	%f148, %f146, %f147;
	ld.global.f32 	%f149, [%rd26+8];
	add.f32 	%f150, %f148, %f149;
	ld.global.f32 	%f151, [%rd26+12];
	add.f32 	%f163, %f150, %f151;
	add.s32 	%r63, %r63, 4;
$L__BB0_13:
	setp.eq.s32 	%p23, %r8, 0;
	@%p23 bra 	$L__BB0_17;
	setp.eq.s32 	%p24, %r8, 1;
	add.s32 	%r58, %r63, %r11;
	mul.wide.s32 	%rd27, %r58, 4;
	add.s64 	%rd4, %rd1, %rd27;
	ld.global.f32 	%f152, [%rd4];
	add.f32 	%f163, %f163, %f152;
	@%p24 bra 	$L__BB0_17;
	setp.eq.s32 	%p25, %r8, 2;
	ld.global.f32 	%f153, [%rd4+4];
	add.f32 	%f163, %f163, %f153;
	@%p25 bra 	$L__BB0_17;
	ld.global.f32 	%f154, [%rd4+8];
	add.f32 	%f163, %f163, %f154;
$L__BB0_17:
	div.rn.f32 	%f155, %f163, %f1;
	mul.wide.s32 	%rd28, %r71, 4;
	add.s64 	%rd29, %rd2, %rd28;
	st.global.f32 	[%rd29], %f155;
	add.s32 	%r71, %r71, %r2;
	setp.lt.s32 	%p26, %r71, %r42;
	@%p26 bra 	$L__BB0_4;
	bra.uni 	$L__BB0_37;
$L__BB0_18:
	and.b32  	%r22, %r43, 15;
	add.s32 	%r23, %r22, -1;
	and.b32  	%r24, %r43, 7;
	add.s32 	%r25, %r24, -1;
	and.b32  	%r26, %r43, 2147483632;
	and.b32  	%r27, %r43, 3;
$L__BB0_19:
	setp.lt.u32 	%p7, %r43, 16;
	mul.lo.s32 	%r29, %r71, %r43;
	mov.f32 	%f171, 0f00000000;
	mov.b32 	%r68, 0;
	@%p7 bra 	$L__BB0_22;
	mov.f32 	%f171, 0f00000000;
	mov.b32 	%r66, 0;
$L__BB0_21:
	.pragma "nounroll";
	add.s32 	%r51, %r66, %r29;
	mul.wide.s32 	%rd12, %r51, 4;
	add.s64 	%rd13, %rd1, %rd12;
	ld.global.f32 	%f35, [%rd13];
	fma.rn.f32 	%f36, %f35, %f35, %f171;
	ld.global.f32 	%f37, [%rd13+4];
	fma.rn.f32 	%f38, %f37, %f37, %f36;
	ld.global.f32 	%f39, [%rd13+8];
	fma.rn.f32 	%f40, %f39, %f39, %f38;
	ld.global.f32 	%f41, [%rd13+12];
	fma.rn.f32 	%f42, %f41, %f41, %f40;
	ld.global.f32 	%f43, [%rd13+16];
	fma.rn.f32 	%f44, %f43, %f43, %f42;
	ld.global.f32 	%f45, [%rd13+20];
	fma.rn.f32 	%f46, %f45, %f45, %f44;
	ld.global.f32 	%f47, [%rd13+24];
	fma.rn.f32 	%f48, %f47, %f47, %f46;
	ld.global.f32 	%f49, [%rd13+28];
	fma.rn.f32 	%f50, %f49, %f49, %f48;
	ld.global.f32 	%f51, [%rd13+32];
	fma.rn.f32 	%f52, %f51, %f51, %f50;
	ld.global.f32 	%f53, [%rd13+36];
	fma.rn.f32 	%f54, %f53, %f53, %f52;
	ld.global.f32 	%f55, [%rd13+40];
	fma.rn.f32 	%f56, %f55, %f55, %f54;
	ld.global.f32 	%f57, [%rd13+44];
	fma.rn.f32 	%f58, %f57, %f57, %f56;
	ld.global.f32 	%f59, [%rd13+48];
	fma.rn.f32 	%f60, %f59, %f59, %f58;
	ld.global.f32 	%f61, [%rd13+52];
	fma.rn.f32 	%f62, %f61, %f61, %f60;
	ld.global.f32 	%f63, [%rd13+56];
	fma.rn.f32 	%f64, %f63, %f63, %f62;
	ld.global.f32 	%f65, [%rd13+60];
	fma.rn.f32 	%f171, %f65, %f65, %f64;
	add.s32 	%r66, %r66, 16;
	setp.eq.s32 	%p8, %r66, %r26;
	mov.u32 	%r68, %r26;
	@%p8 bra 	$L__BB0_22;
	bra.uni 	$L__BB0_21;
$L__BB0_22:
	setp.eq.s32 	%p9, %r22, 0;
	@%p9 bra 	$L__BB0_32;
	setp.lt.u32 	%p10, %r23, 7;
	@%p10 bra 	$L__BB0_25;
	add.s32 	%r52, %r68, %r29;
	mul.wide.s32 	%rd14, %r52, 4;
	add.s64 	%rd15, %rd1, %rd14;
	ld.global.f32 	%f67, [%rd15];
	fma.rn.f32 	%f68, %f67, %f67, %f171;
	ld.global.f32 	%f69, [%rd15+4];
	fma.rn.f32 	%f70, %f69, %f69, %f68;
	ld.global.f32 	%f71, [%rd15+8];
	fma.rn.f32 	%f72, %f71, %f71, %f70;
	ld.global.f32 	%f73, [%rd15+12];
	fma.rn.f32 	%f74, %f73, %f73, %f72;
	ld.global.f32 	%f75, [%rd15+16];
	fma.rn.f32 	%f76, %f75, %f75, %f74;
	ld.global.f32 	%f77, [%rd15+20];
	fma.rn.f32 	%f78, %f77, %f77, %f76;
	ld.global.f32 	%f79, [%rd15+24];
	fma.rn.f32 	%f80, %f79, %f79, %f78;
	ld.global.f32 	%f81, [%rd15+28];
	fma.rn.f32 	%f171, %f81, %f81, %f80;
	add.s32 	%r68, %r68, 8;
$L__BB0_25:
	setp.eq.s32 	%p11, %r24, 0;
	@%p11 bra 	$L__BB0_32;
	setp.lt.u32 	%p12, %r25, 3;
	@%p12 bra 	$L__BB0_28;
	add.s32 	%r53, %r68, %r29;
	mul.wide.s32 	%rd16, %r53, 4;
	add.s64 	%rd17, %rd1, %rd16;
	ld.global.f32 	%f83, [%rd17];
	fma.rn.f32 	%f84, %f83, %f83, %f171;
	ld.global.f32 	%f85, [%rd17+4];
	fma.rn.f32 	%f86, %f85, %f85, %f84;
	ld.global.f32 	%f87, [%rd17+8];
	fma.rn.f32 	%f88, %f87, %f87, %f86;
	ld.global.f32 	%f89, [%rd17+12];
	fma.rn.f32 	%f171, %f89, %f89, %f88;
	add.s32 	%r68, %r68, 4;
$L__BB0_28:
	setp.eq.s32 	%p13, %r27, 0;
	@%p13 bra 	$L__BB0_32;
	setp.eq.s32 	%p14, %r27, 1;
	add.s32 	%r54, %r68, %r29;
	mul.wide.s32 	%rd18, %r54, 4;
	add.s64 	%rd5, %rd1, %rd18;
	ld.global.f32 	%f90, [%rd5];
	fma.rn.f32 	%f171, %f90, %f90, %f171;
	@%p14 bra 	$L__BB0_32;
	setp.eq.s32 	%p15, %r27, 2;
	ld.global.f32 	%f91, [%rd5+4];
	fma.rn.f32 	%f171, %f91, %f91, %f171;
	@%p15 bra 	$L__BB0_32;
	ld.global.f32 	%f92, [%rd5+8];
	fma.rn.f32 	%f171, %f92, %f92, %f171;
$L__BB0_32:
	sqrt.rn.f32 	%f93, %f171;
	mul.wide.s32 	%rd19, %r71, 4;
	add.s64 	%rd20, %rd2, %rd19;
	st.global.f32 	[%rd20], %f93;
	add.s32 	%r71, %r71, %r2;
	setp.lt.s32 	%p16, %r71, %r42;
	@%p16 bra 	$L__BB0_19;
	bra.uni 	$L__BB0_37;
$L__BB0_33:
	setp.eq.s16 	%p3, %rs1, 0;
	@%p3 bra 	$L__BB0_34;
	bra.uni 	$L__BB0_36;
$L__BB0_34:
	mov.f32 	%f31, 0f00000000;
	div.rn.f32 	%f30, %f31, %f1;
$L__BB0_35:
	mul.wide.s32 	%rd10, %r71, 4;
	add.s64 	%rd11, %rd2, %rd10;
	st.global.f32 	[%rd11], %f30;
	add.s32 	%r71, %r71, %r2;
	setp.lt.s32 	%p5, %r71, %r42;
	@%p5 bra 	$L__BB0_35;
	bra.uni 	$L__BB0_37;
$L__BB0_36:
	mul.wide.s32 	%rd8, %r71, 4;
	add.s64 	%rd9, %rd2, %rd8;
	mov.b32 	%r48, 0;
	st.global.u32 	[%rd9], %r48;
	add.s32 	%r71, %r71, %r2;
	setp.lt.s32 	%p4, %r71, %r42;
	@%p4 bra 	$L__BB0_36;
$L__BB0_37:
	ret;

}
	// .globl	_Z15mean_sub_kernelPfS_ii
.visible .entry _Z15mean_sub_kernelPfS_ii(
	.param .u64 .ptr .align 1 _Z15mean_sub_kernelPfS_ii_param_0,
	.param .u64 .ptr .align 1 _Z15mean_sub_kernelPfS_ii_param_1,
	.param .u32 _Z15mean_sub_kernelPfS_ii_param_2,
	.param .u32 _Z15mean_sub_kernelPfS_ii_param_3
)
{
	.reg .pred 	%p<7>;
	.reg .b32 	%r<40>;
	.reg .b32 	%f<16>;
	.reg .b64 	%rd<23>;

	ld.param.u64 	%rd3, [_Z15mean_sub_kernelPfS_ii_param_0];
	ld.param.u64 	%rd4, [_Z15mean_sub_kernelPfS_ii_param_1];
	ld.param.u32 	%r14, [_Z15mean_sub_kernelPfS_ii_param_2];
	ld.param.u32 	%r13, [_Z15mean_sub_kernelPfS_ii_param_3];
	cvta.to.global.u64 	%rd1, %rd3;
	cvta.to.global.u64 	%rd2, %rd4;
	mov.u32 	%r15, %ctaid.x;
	mov.u32 	%r16, %ntid.x;
	mov.u32 	%r17, %tid.x;
	mad.lo.s32 	%r38, %r15, %r16, %r17;
	mov.u32 	%r18, %nctaid.x;
	mul.lo.s32 	%r2, %r16, %r18;
	mul.lo.s32 	%r3, %r13, %r14;
	setp.ge.s32 	%p1, %r38, %r3;
	@%p1 bra 	$L__BB1_7;
	add.s32 	%r19, %r38, %r2;
	max.s32 	%r20, %r3, %r19;
	setp.lt.s32 	%p2, %r19, %r3;
	selp.u32 	%r21, 1, 0, %p2;
	add.s32 	%r22, %r19, %r21;
	sub.s32 	%r23, %r20, %r22;
	div.u32 	%r24, %r23, %r2;
	add.s32 	%r4, %r24, %r21;
	and.b32  	%r25, %r4, 3;
	setp.eq.s32 	%p3, %r25, 3;
	@%p3 bra 	$L__BB1_4;
	add.s32 	%r26, %r4, 1;
	and.b32  	%r27, %r26, 3;
	neg.s32 	%r36, %r27;
$L__BB1_3:
	.pragma "nounroll";
	mul.wide.s32 	%rd5, %r38, 4;
	add.s64 	%rd6, %rd1, %rd5;
	div.s32 	%r28, %r38, %r13;
	mul.wide.s32 	%rd7, %r28, 4;
	add.s64 	%rd8, %rd2, %rd7;
	ld.global.f32 	%f1, [%rd8];
	ld.global.f32 	%f2, [%rd6];
	sub.f32 	%f3, %f2, %f1;
	st.global.f32 	[%rd6], %f3;
	add.s32 	%r38, %r38, %r2;
	add.s32 	%r36, %r36, 1;
	setp.ne.s32 	%p4, %r36, 0;
	@%p4 bra 	$L__BB1_3;
$L__BB1_4:
	setp.lt.u32 	%p5, %r4, 3;
	@%p5 bra 	$L__BB1_7;
	mul.wide.s32 	%rd15, %r2, 4;
$L__BB1_6:
	div.s32 	%r29, %r38, %r13;
	mul.wide.s32 	%rd9, %r29, 4;
	add.s64 	%rd10, %rd2, %rd9;
	ld.global.f32 	%f4, [%rd10];
	mul.wide.s32 	%rd11, %r38, 4;
	add.s64 	%rd12, %rd1, %rd11;
	ld.global.f32 	%f5, [%rd12];
	sub.f32 	%f6, %f5, %f4;
	st.global.f32 	[%rd12], %f6;
	add.s32 	%r30, %r38, %r2;
	div.s32 	%r31, %r30, %r13;
	mul.wide.s32 	%rd13, %r31, 4;
	add.s64 	%rd14, %rd2, %rd13;
	ld.global.f32 	%f7, [%rd14];
	add.s64 	%rd16, %rd12, %rd15;
	ld.global.f32 	%f8, [%rd16];
	sub.f32 	%f9, %f8, %f7;
	st.global.f32 	[%rd16], %f9;
	add.s32 	%r32, %r30, %r2;
	div.s32 	%r33, %r32, %r13;
	mul.wide.s32 	%rd17, %r33, 4;
	add.s64 	%rd18, %rd2, %rd17;
	ld.global.f32 	%f10, [%rd18];
	add.s64 	%rd19, %rd16, %rd15;
	ld.global.f32 	%f11, [%rd19];
	sub.f32 	%f12, %f11, %f10;
	st.global.f32 	[%rd19], %f12;
	add.s32 	%r34, %r32, %r2;
	div.s32 	%r35, %r34, %r13;
	mul.wide.s32 	%rd20, %r35, 4;
	add.s64 	%rd21, %rd2, %rd20;
	ld.global.f32 	%f13, [%rd21];
	add.s64 	%rd22, %rd19, %rd15;
	ld.global.f32 	%f14, [%rd22];
	sub.f32 	%f15, %f14, %f13;
	st.global.f32 	[%rd22], %f15;
	add.s32 	%r38, %r34, %r2;
	setp.lt.s32 	%p6, %r38, %r3;
	@%p6 bra 	$L__BB1_6;
$L__BB1_7:
	ret;

}
	// .globl	_Z15sqrt_div_kernelPfPKfii
.visible .entry _Z15sqrt_div_kernelPfPKfii(
	.param .u64 .ptr .align 1 _Z15sqrt_div_kernelPfPKfii_param_0,
	.param .u64 .ptr .align 1 _Z15sqrt_div_kernelPfPKfii_param_1,
	.param .u32 _Z15sqrt_div_kernelPfPKfii_param_2,
	.param .u32 _Z15sqrt_div_kernelPfPKfii_param_3
)
{
	.reg .pred 	%p<7>;
	.reg .b32 	%r<40>;
	.reg .b32 	%f<16>;
	.reg .b64 	%rd<23>;

	ld.param.u64 	%rd3, [_Z15sqrt_div_kernelPfPKfii_param_0];
	ld.param.u64 	%rd4, [_Z15sqrt_div_kernelPfPKfii_param_1];
	ld.param.u32 	%r14, [_Z15sqrt_div_kernelPfPKfii_param_2];
	ld.param.u32 	%r13, [_Z15sqrt_div_kernelPfPKfii_param_3];
	cvta.to.global.u64 	%rd1, %rd4;
	cvta.to.global.u64 	%rd2, %rd3;
	mov.u32 	%r15, %ctaid.x;
	mov.u32 	%r16, %ntid.x;
	mov.u32 	%r17, %tid.x;
	mad.lo.s32 	%r38, %r15, %r16, %r17;
	mov.u32 	%r18, %nctaid.x;
	mul.lo.s32 	%r2, %r16, %r18;
	mul.lo.s32 	%r3, %r13, %r14;
	setp.ge.s32 	%p1, %r38, %r3;
	@%p1 bra 	$L__BB2_7;
	add.s32 	%r19, %r38, %r2;
	max.s32 	%r20, %r3, %r19;
	setp.lt.s32 	%p2, %r19, %r3;
	selp.u32 	%r21, 1, 0, %p2;
	add.s32 	%r22, %r19, %r21;
	sub.s32 	%r23, %r20, %r22;
	div.u32 	%r24, %r23, %r2;
	add.s32 	%r4, %r24, %r21;
	and.b32  	%r25, %r4, 3;
	setp.eq.s32 	%p3, %r25, 3;
	@%p3 bra 	$L__BB2_4;
	add.s32 	%r26, %r4, 1;
	and.b32  	%r27, %r26, 3;
	neg.s32 	%r36, %r27;
$L__BB2_3:
	.pragma "nounroll";
	mul.wide.s32 	%rd5, %r38, 4;
	add.s64 	%rd6, %rd2, %rd5;
	div.s32 	%r28, %r38, %r13;
	ld.global.f32 	%f1, [%rd6];
	mul.wide.s32 	%rd7, %r28, 4;
	add.s64 	%rd8, %rd1, %rd7;
	ld.global.f32 	%f2, [%rd8];
	div.rn.f32 	%f3, %f1, %f2;
	st.global.f32 	[%rd6], %f3;
	add.s32 	%r38, %r38, %r2;
	add.s32 	%r36, %r36, 1;
	setp.ne.s32 	%p4, %r36, 0;
	@%p4 bra 	$L__BB2_3;
$L__BB2_4:
	setp.lt.u32 	%p5, %r4, 3;
	@%p5 bra 	$L__BB2_7;
	mul.wide.s32 	%rd13, %r2, 4;
$L__BB2_6:
	div.s32 	%r29, %r38, %r13;
	mul.wide.s32 	%rd9, %r38, 4;
	add.s64 	%rd10, %rd2, %rd9;
	ld.global.f32 	%f4, [%rd10];
	mul.wide.s32 	%rd11, %r29, 4;
	add.s64 	%rd12, %rd1, %rd11;
	ld.global.f32 	%f5, [%rd12];
	div.rn.f32 	%f6, %f4, %f5;
	st.global.f32 	[%rd10], %f6;
	add.s32 	%r30, %r38, %r2;
	div.s32 	%r31, %r30, %r13;
	add.s64 	%rd14, %rd10, %rd13;
	ld.global.f32 	%f7, [%rd14];
	mul.wide.s32 	%rd15, %r31, 4;
	add.s64 	%rd16, %rd1, %rd15;
	ld.global.f32 	%f8, [%rd16];
	div.rn.f32 	%f9, %f7, %f8;
	st.global.f32 	[%rd14], %f9;
	add.s32 	%r32, %r30, %r2;
	div.s32 	%r33, %r32, %r13;
	add.s64 	%rd17, %rd14, %rd13;
	ld.global.f32 	%f10, [%rd17];
	mul.wide.s32 	%rd18, %r33, 4;
	add.s64 	%rd19, %rd1, %rd18;
	ld.global.f32 	%f11, [%rd19];
	div.rn.f32 	%f12, %f10, %f11;
	st.global.f32 	[%rd17], %f12;
	add.s32 	%r34, %r32, %r2;
	div.s32 	%r35, %r34, %r13;
	add.s64 	%rd20, %rd17, %rd13;
	ld.global.f32 	%f13, [%rd20];
	mul.wide.s32 	%rd21, %r35, 4;
	add.s64 	%rd22, %rd1, %rd21;
	ld.global.f32 	%f14, [%rd22];
	div.rn.f32 	%f15, %f13, %f14;
	st.global.f32 	[%rd20], %f15;
	add.s32 	%r38, %r34, %r2;
	setp.lt.s32 	%p6, %r38, %r3;
	@%p6 bra 	$L__BB2_6;
$L__BB2_7:
	ret;

}
	// .globl	_Z13matmul_kernelPfS_ii
.visible .entry _Z13matmul_kernelPfS_ii(
	.param .u64 .ptr .align 1 _Z13matmul_kernelPfS_ii_param_0,
	.param .u64 .ptr .align 1 _Z13matmul_kernelPfS_ii_param_1,
	.param .u32 _Z13matmul_kernelPfS_ii_param_2,
	.param .u32 _Z13matmul_kernelPfS_ii_param_3
)
{
	.reg .pred 	%p<225>;
	.reg .b32 	%r<1087>;
	.reg .b32 	%f<1676>;
	.reg .b64 	%rd<579>;

	ld.param.u32 	%r8, [_Z13matmul_kernelPfS_ii_param_2];
	mov.u32 	%r9, %ctaid.x;
	mov.u32 	%r10, %ntid.x;
	mov.u32 	%r11, %tid.x;
	mad.lo.s32 	%r12, %r9, %r10, %r11;
	shl.b32 	%r1, %r12, 3;
	mov.u32 	%r13, %ctaid.y;
	mov.u32 	%r14, %ntid.y;
	mov.u32 	%r15, %tid.y;
	mad.lo.s32 	%r16, %r13, %r14, %r15;
	shl.b32 	%r2, %r16, 3;
	max.s32 	%r18, %r1, %r2;
	setp.ge.s32 	%p2, %r18, %r8;
	@%p2 bra 	$L__BB3_246;
	setp.gt.s32 	%p3, %r1, %r2;
	mov.f32 	%f1548, 0f00000000;
	mov.f32 	%f1549, %f1548;
	mov.f32 	%f1550, %f1548;
	mov.f32 	%f1551, %f1548;
	mov.f32 	%f1552, %f1548;
	mov.f32 	%f1553, %f1548;
	mov.f32 	%f1554, %f1548;
	mov.f32 	%f1555, %f1548;
	mov.f32 	%f1556, %f1548;
	mov.f32 	%f1557, %f1548;
	mov.f32 	%f1558, %f1548;
	mov.f32 	%f1559, %f1548;
	mov.f32 	%f1560, %f1548;
	mov.f32 	%f1561, %f1548;
	mov.f32 	%f1562, %f1548;
	mov.f32 	%f1563, %f1548;
	mov.f32 	%f1564, %f1548;
	mov.f32 	%f1565, %f1548;
	mov.f32 	%f1566, %f1548;
	mov.f32 	%f1567, %f1548;
	mov.f32 	%f1568, %f1548;
	mov.f32 	%f1569, %f1548;
	mov.f32 	%f1570, %f1548;
	mov.f32 	%f1571, %f1548;
	mov.f32 	%f1572, %f1548;
	mov.f32 	%f1573, %f1548;
	mov.f32 	%f1574, %f1548;
	mov.f32 	%f1575, %f1548;
	mov.f32 	%f1576, %f1548;
	mov.f32 	%f1577, %f1548;
	mov.f32 	%f1578, %f1548;
	mov.f32 	%f1579, %f1548;
	mov.f32 	%f1580, %f1548;
	mov.f32 	%f1581, %f1548;
	mov.f32 	%f1582, %f1548;
	mov.f32 	%f1583, %f1548;
	mov.f32 	%f1584, %f1548;
	mov.f32 	%f1585, %f1548;
	mov.f32 	%f1586, %f1548;
	mov.f32 	%f1587, %f1548;
	mov.f32 	%f1588, %f1548;
	mov.f32 	%f1589, %f1548;
	mov.f32 	%f1590, %f1548;
	mov.f32 	%f1591, %f1548;
	mov.f32 	%f1592, %f1548;
	mov.f32 	%f1593, %f1548;
	mov.f32 	%f1594, %f1548;
	mov.f32 	%f1595, %f1548;
	mov.f32 	%f1596, %f1548;
	mov.f32 	%f1597, %f1548;
	mov.f32 	%f1598, %f1548;
	mov.f32 	%f1599, %f1548;
	mov.f32 	%f1600, %f1548;
	mov.f32 	%f1601, %f1548;
	mov.f32 	%f1602, %f1548;
	mov.f32 	%f1603, %f1548;
	mov.f32 	%f1604, %f1548;
	mov.f32 	%f1605, %f1548;
	mov.f32 	%f1606, %f1548;
	mov.f32 	%f1607, %f1548;
	mov.f32 	%f1608, %f1548;
	mov.f32 	%f1609, %f1548;
	mov.f32 	%f1610, %f1548;
	mov.f32 	%f1611, %f1548;
	@%p3 bra 	$L__BB3_167;
	ld.param.u32 	%r1011, [_Z13matmul_kernelPfS_ii_param_3];
	and.b32  	%r19, %r1011, 3;
	cvt.u64.u32 	%rd39, %r19;
	cvt.s64.s32 	%rd40, %r1011;
	sub.s64 	%rd41, %rd40, %rd39;
	setp.eq.s64 	%p4, %rd41, 0;
	mov.f32 	%f1548, 0f00000000;
	@%p4 bra 	$L__BB3_85;
	mov.b64 	%rd576, 0;
	mov.f32 	%f1548, 0f00000000;
	sub.s32 	%r25, %r8, %r1;
	sub.s32 	%r31, %r8, %r2;
	cvt.u64.u32 	%rd49, %r2;
	mov.f32 	%f1549, %f1548;
	mov.f32 	%f1550, %f1548;
	mov.f32 	%f1551, %f1548;
	mov.f32 	%f1552, %f1548;
	mov.f32 	%f1553, %f1548;
	mov.f32 	%f1554, %f1548;
	mov.f32 	%f1555, %f1548;
	mov.f32 	%f1556, %f1548;
	mov.f32 	%f1557, %f1548;
	mov.f32 	%f1558, %f1548;
	mov.f32 	%f1559, %f1548;
	mov.f32 	%f1560, %f1548;
	mov.f32 	%f1561, %f1548;
	mov.f32 	%f1562, %f1548;
	mov.f32 	%f1563, %f1548;
	mov.f32 	%f1564, %f1548;
	mov.f32 	%f1565, %f1548;
	mov.f32 	%f1566, %f1548;
	mov.f32 	%f1567, %f1548;
	mov.f32 	%f1568, %f1548;
	mov.f32 	%f1569, %f1548;
	mov.f32 	%f1570, %f1548;
	mov.f32 	%f1571, %f1548;
	mov.f32 	%f1572, %f1548;
	mov.f32 	%f1573, %f1548;
	mov.f32 	%f1574, %f1548;
	mov.f32 	%f1575, %f1548;
	mov.f32 	%f1576, %f1548;
	mov.f32 	%f1577, %f1548;
	mov.f32 	%f1578, %f1548;
	mov.f32 	%f1579, %f1548;
	mov.f32 	%f1580, %f1548;
	mov.f32 	%f1581, %f1548;
	mov.f32 	%f1582, %f1548;
	mov.f32 	%f1583, %f1548;
	mov.f32 	%f1584, %f1548;
	mov.f32 	%f1585, %f1548;
	mov.f32 	%f1586, %f1548;
	mov.f32 	%f1587, %f1548;
	mov.f32 	%f1588, %f1548;
	mov.f32 	%f1589, %f1548;
	mov.f32 	%f1590, %f1548;
	mov.f32 	%f1591, %f1548;
	mov.f32 	%f1592, %f1548;
	mov.f32 	%f1593, %f1548;
	mov.f32 	%f1594, %f1548;
	mov.f32 	%f1595, %f1548;
	mov.f32 	%f1596, %f1548;
	mov.f32 	%f1597, %f1548;
	mov.f32 	%f1598, %f1548;
	mov.f32 	%f1599, %f1548;
	mov.f32 	%f1600, %f1548;
	mov.f32 	%f1601, %f1548;
	mov.f32 	%f1602, %f1548;
	mov.f32 	%f1603, %f1548;
	mov.f32 	%f1604, %f1548;
	mov.f32 	%f1605, %f1548;
	mov.f32 	%f1606, %f1548;
	mov.f32 	%f1607, %f1548;
	mov.f32 	%f1608, %f1548;
	mov.f32 	%f1609, %f1548;
	mov.f32 	%f1610, %f1548;
	mov.f32 	%f1611, %f1548;
$L__BB3_4:
	setp.eq.s32 	%p5, %r25, 0;
	@%p5 bra 	$L__BB3_84;
	ld.param.u32 	%r1012, [_Z13matmul_kernelPfS_ii_param_3];
	ld.param.u64 	%rd567, [_Z13matmul_kernelPfS_ii_param_0];
	setp.eq.s32 	%p6, %r31, 0;
	cvt.s64.s32 	%rd43, %r1012;
	mul.wide.s32 	%rd44, %r1, %r1012;
	add.s64 	%rd45, %rd44, %rd576;
	cvta.to.global.u64 	%rd46, %rd567;
	shl.b64 	%rd47, %rd45, 2;
	add.s64 	%rd48, %rd46, %rd47;
	ld.global.f32 	%f129, [%rd48];
	ld.global.f32 	%f130, [%rd48+4];
	ld.global.f32 	%f131, [%rd48+8];
	ld.global.f32 	%f132, [%rd48+12];
	mad.lo.s64 	%rd50, %rd49, %rd43, %rd576;
	shl.b64 	%rd51, %rd50, 2;
	add.s64 	%rd11, %rd46, %rd51;
	@%p6 bra 	$L__BB3_14;
	mov.u32 	%r37, %ctaid.y;
	mov.u32 	%r38, %ntid.y;
	mov.u32 	%r39, %tid.y;
	mad.lo.s32 	%r40, %r37, %r38, %r39;
	shl.b32 	%r41, %r40, 3;
	sub.s32 	%r42, %r8, %r41;
	setp.eq.s32 	%p7, %r42, 1;
	ld.global.f32 	%f668, [%rd11];
	fma.rn.f32 	%f669, %f129, %f668, %f1611;
	ld.global.f32 	%f670, [%rd11+4];
	fma.rn.f32 	%f671, %f130, %f670, %f669;
	ld.global.f32 	%f672, [%rd11+8];
	fma.rn.f32 	%f673, %f131, %f672, %f671;
	ld.global.f32 	%f674, [%rd11+12];
	fma.rn.f32 	%f1611, %f132, %f674, %f673;
	@%p7 bra 	$L__BB3_14;
	ld.param.u32 	%r1013, [_Z13matmul_kernelPfS_ii_param_3];
	mov.u32 	%r43, %ctaid.y;
	mov.u32 	%r44, %ntid.y;
	mov.u32 	%r45, %tid.y;
	mad.lo.s32 	%r46, %r43, %r44, %r45;
	shl.b32 	%r47, %r46, 3;
	sub.s32 	%r48, %r8, %r47;
	setp.eq.s32 	%p8, %r48, 2;
	mul.wide.s32 	%rd52, %r1013, 4;
	add.s64 	%rd53, %rd11, %rd52;
	ld.global.f32 	%f675, [%rd53];
	fma.rn.f32 	%f676, %f129, %f675, %f1610;
	ld.global.f32 	%f677, [%rd53+4];
	fma.rn.f32 	%f678, %f130, %f677, %f676;
	ld.global.f32 	%f679, [%rd53+8];
	fma.rn.f32 	%f680, %f131, %f679, %f678;
	ld.global.f32 	%f681, [%rd53+12];
	fma.rn.f32 	%f1610, %f132, %f681, %f680;
	@%p8 bra 	$L__BB3_14;
	ld.param.u32 	%r1014, [_Z13matmul_kernelPfS_ii_param_3];
	mov.u32 	%r49, %ctaid.y;
	mov.u32 	%r50, %ntid.y;
	mov.u32 	%r51, %tid.y;
	mad.lo.s32 	%r52, %r49, %r50, %r51;
	shl.b32 	%r53, %r52, 3;
	sub.s32 	%r54, %r8, %r53;
	setp.eq.s32 	%p9, %r54, 3;
	mul.wide.s32 	%rd54, %r1014, 4;
	add.s64 	%rd55, %rd11, %rd54;
	add.s64 	%rd56, %rd55, %rd54;
	ld.global.f32 	%f682, [%rd56];
	fma.rn.f32 	%f683, %f129, %f682, %f1609;
	ld.global.f32 	%f684, [%rd56+4];
	fma.rn.f32 	%f685, %f130, %f684, %f683;
	ld.global.f32 	%f686, [%rd56+8];
	fma.rn.f32 	%f687, %f131, %f686, %f685;
	ld.global.f32 	%f688, [%rd56+12];
	fma.rn.f32 	%f1609, %f132, %f688, %f687;
	@%p9 bra 	$L__BB3_14;
	ld.param.u32 	%r1015, [_Z13matmul_kernelPfS_ii_param_3];
	mov.u32 	%r55, %ctaid.y;
	mov.u32 	%r56, %ntid.y;
	mov.u32 	%r57, %tid.y;
	mad.lo.s32 	%r58, %r55, %r56, %r57;
	shl.b32 	%r59, %r58, 3;
	sub.s32 	%r60, %r8, %r59;
	setp.eq.s32 	%p10, %r60, 4;
	mul.wide.s32 	%rd57, %r1015, 4;
	add.s64 	%rd58, %rd11, %rd57;
	add.s64 	%rd59, %rd58, %rd57;
	add.s64 	%rd60, %rd59, %rd57;
	ld.global.f32 	%f689, [%rd60];
	fma.rn.f32 	%f690, %f129, %f689, %f1608;
	ld.global.f32 	%f691, [%rd60+4];
	fma.rn.f32 	%f692, %f130, %f691, %f690;
	ld.global.f32 	%f693, [%rd60+8];
	fma.rn.f32 	%f694, %f131, %f693, %f692;
	ld.global.f32 	%f695, [%rd60+12];
	fma.rn.f32 	%f1608, %f132, %f695, %f694;
	@%p10 bra 	$L__BB3_14;
	ld.param.u32 	%r1016, [_Z13matmul_kernelPfS_ii_param_3];
	mov.u32 	%r61, %ctaid.y;
	mov.u32 	%r62, %ntid.y;
	mov.u32 	%r63, %tid.y;
	mad.lo.s32 	%r64, %r61, %r62, %r63;
	shl.b32 	%r65, %r64, 3;
	sub.s32 	%r66, %r8, %r65;
	setp.eq.s32 	%p11, %r66, 5;
	mul.wide.s32 	%rd61, %r1016, 4;
	add.s64 	%rd62, %rd11, %rd61;
	add.s64 	%rd63, %rd62, %rd61;
	add.s64 	%rd64, %rd63, %rd61;
	add.s64 	%rd65, %rd64, %rd61;
	ld.global.f32 	%f696, [%rd65];
	fma.rn.f32 	%f697, %f129, %f696, %f1607;
	ld.global.f32 	%f698, [%rd65+4];
	fma.rn.f32 	%f699, %f130, %f698, %f697;
	ld.global.f32 	%f700, [%rd65+8];
	fma.rn.f32 	%f701, %f131, %f700, %f699;
	ld.global.f32 	%f702, [%rd65+12];
	fma.rn.f32 	%f1607, %f132, %f702, %f701;
	@%p11 bra 	$L__BB3_14;
	ld.param.u32 	%r1017, [_Z13matmul_kernelPfS_ii_param_3];
	mov.u32 	%r67, %ctaid.y;
	mov.u32 	%r68, %ntid.y;
	mov.u32 	%r69, %tid.y;
	mad.lo.s32 	%r70, %r67, %r68, %r69;
	shl.b32 	%r71, %r70, 3;
	sub.s32 	%r72, %r8, %r71;
	setp.eq.s32 	%p12, %r72, 6;
	mul.wide.s32 	%rd66, %r1017, 4;
	add.s64 	%rd67, %rd11, %rd66;
	add.s64 	%rd68, %rd67, %rd66;
	add.s64 	%rd69, %rd68, %rd66;
	add.s64 	%rd70, %rd69, %rd66;
	add.s64 	%rd71, %rd70, %rd66;
	ld.global.f32 	%f703, [%rd71];
	fma.rn.f32 	%f704, %f129, %f703, %f1606;
	ld.global.f32 	%f705, [%rd71+4];
	fma.rn.f32 	%f706, %f130, %f705, %f704;
	ld.global.f32 	%f707, [%rd71+8];
	fma.rn.f32 	%f708, %f131, %f707, %f706;
	ld.global.f32 	%f709, [%rd71+12];
	fma.rn.f32 	%f1606, %f132, %f709, %f708;
	@%p12 bra 	$L__BB3_14;
	ld.param.u32 	%r1018, [_Z13matmul_kernelPfS_ii_param_3];
	mov.u32 	%r73, %ctaid.y;
	mov.u32 	%r74, %ntid.y;
	mov.u32 	%r75, %tid.y;
	mad.lo.s32 	%r76, %r73, %r74, %r75;
	shl.b32 	%r77, %r76, 3;
	sub.s32 	%r78, %r8, %r77;
	setp.eq.s32 	%p13, %r78, 7;
	mul.wide.s32 	%rd72, %r1018, 4;
	add.s64 	%rd73, %rd11, %rd72;
	add.s64 	%rd74, %rd73, %rd72;
	add.s64 	%rd75, %rd74, %rd72;
	add.s64 	%rd76, %rd75, %rd72;
	add.s64 	%rd77, %rd76, %rd72;
	add.s64 	%rd78, %rd77, %rd72;
	ld.global.f32 	%f710, [%rd78];
	fma.rn.f32 	%f711, %f129, %f710, %f1605;
	ld.global.f32 	%f712, [%rd78+4];
	fma.rn.f32 	%f713, %f130, %f712, %f711;
	ld.global.f32 	%f714, [%rd78+8];
	fma.rn.f32 	%f715, %f131, %f714, %f713;
	ld.global.f32 	%f716, [%rd78+12];
	fma.rn.f32 	%f1605, %f132, %f716, %f715;
	@%p13 bra 	$L__BB3_14;
	ld.param.u32 	%r1019, [_Z13matmul_kernelPfS_ii_param_3];
	mul.wide.s32 	%rd79, %r1019, 4;
	add.s64 	%rd80, %rd11, %rd79;
	add.s64 	%rd81, %rd80, %rd79;
	add.s64 	%rd82, %rd81, %rd79;
	add.s64 	%rd83, %rd82, %rd79;
	add.s64 	%rd84, %rd83, %rd79;
	add.s64 	%rd85, %rd84, %rd79;
	add.s64 	%rd86, %rd85, %rd79;
	ld.global.f32 	%f717, [%rd86];
	fma.rn.f32 	%f718, %f129, %f717, %f1604;
	ld.global.f32 	%f719, [%rd86+4];
	fma.rn.f32 	%f720, %f130, %f719, %f718;
	ld.global.f32 	%f721, [%rd86+8];
	fma.rn.f32 	%f722, %f131, %f721, %f720;
	ld.global.f32 	%f723, [%rd86+12];
	fma.rn.f32 	%f1604, %f132, %f723, %f722;
$L__BB3_14:
	setp.eq.s32 	%p14, %r25, 1;
	@%p14 bra 	$L__BB3_84;
	ld.param.u32 	%r1020, [_Z13matmul_kernelPfS_ii_param_3];
	ld.param.u64 	%rd568, [_Z13matmul_kernelPfS_ii_param_0];
	mul.wide.s32 	%rd87, %r1020, 4;
	cvta.to.global.u64 	%rd88, %rd568;
	mul.wide.s32 	%rd89, %r1, %r1020;
	add.s64 	%rd90, %rd89, %rd576;
	shl.b64 	%rd91, %rd90, 2;
	add.s64 	%rd92, %rd88, %rd91;
	add.s64 	%rd93, %rd92, %rd87;
	ld.global.f32 	%f149, [%rd93];
	ld.global.f32 	%f150, [%rd93+4];
	ld.global.f32 	%f151, [%rd93+8];
	ld.global.f32 	%f152, [%rd93+12];
	@%p6 bra 	$L__BB3_24;
	mov.u32 	%r96, %ctaid.y;
	mov.u32 	%r97, %ntid.y;
	mov.u32 	%r98, %tid.y;
	mad.lo.s32 	%r99, %r96, %r97, %r98;
	shl.b32 	%r100, %r99, 3;
	sub.s32 	%r101, %r8, %r100;
	setp.eq.s32 	%p16, %r101, 1;
	ld.global.f32 	%f724, [%rd11];
	fma.rn.f32 	%f725, %f149, %f724, %f1603;
	ld.global.f32 	%f726, [%rd11+4];
	fma.rn.f32 	%f727, %f150, %f726, %f725;
	ld.global.f32 	%f728, [%rd11+8];
	fma.rn.f32 	%f729, %f151, %f728, %f727;
	ld.global.f32 	%f730, [%rd11+12];
	fma.rn.f32 	%f1603, %f152, %f730, %f729;
	@%p16 bra 	$L__BB3_24;
	ld.param.u32 	%r1021, [_Z13matmul_kernelPfS_ii_param_3];
	mov.u32 	%r102, %ctaid.y;
	mov.u32 	%r103, %ntid.y;
	mov.u32 	%r104, %tid.y;
	mad.lo.s32 	%r105, %r102, %r103, %r104;
	shl.b32 	%r106, %r105, 3;
	sub.s32 	%r107, %r8, %r106;
	setp.eq.s32 	%p17, %r107, 2;
	mul.wide.s32 	%rd94, %r1021, 4;
	add.s64 	%rd95, %rd11, %rd94;
	ld.global.f32 	%f731, [%rd95];
	fma.rn.f32 	%f732, %f149, %f731, %f1602;
	ld.global.f32 	%f733, [%rd95+4];
	fma.rn.f32 	%f734, %f150, %f733, %f732;
	ld.global.f32 	%f735, [%rd95+8];
	fma.rn.f32 	%f736, %f151, %f735, %f734;
	ld.global.f32 	%f737, [%rd95+12];
	fma.rn.f32 	%f1602, %f152, %f737, %f736;
	@%p17 bra 	$L__BB3_24;
	ld.param.u32 	%r1022, [_Z13matmul_kernelPfS_ii_param_3];
	mov.u32 	%r108, %ctaid.y;
	mov.u32 	%r109, %ntid.y;
	mov.u32 	%r110, %tid.y;
	mad.lo.s32 	%r111, %r108, %r109, %r110;
	shl.b32 	%r112, %r111, 3;
	sub.s32 	%r113, %r8, %r112;
	setp.eq.s32 	%p18, %r113, 3;
	mul.wide.s32 	%rd96, %r1022, 4;
	add.s64 	%rd97, %rd11, %rd96;
	add.s64 	%rd98, %rd97, %rd96;
	ld.global.f32 	%f738, [%rd98];
	fma.rn.f32 	%f739, %f149, %f738, %f1601;
	ld.global.f32 	%f740, [%rd98+4];
	fma.rn.f32 	%f741, %f150, %f740, %f739;
	ld.global.f32 	%f742, [%rd98+8];
	fma.rn.f32 	%f743, %f151, %f742, %f741;
	ld.global.f32 	%f744, [%rd98+12];
	fma.rn.f32 	%f1601, %f152, %f744, %f743;
	@%p18 bra 	$L__BB3_24;
	ld.param.u32 	%r1023, [_Z13matmul_kernelPfS_ii_param_3];
	mov.u32 	%r114, %ctaid.y;
	mov.u32 	%r115, %ntid.y;
	mov.u32 	%r116, %tid.y;
	mad.lo.s32 	%r117, %r114, %r115, %r116;
	shl.b32 	%r118, %r117, 3;
	sub.s32 	%r119, %r8, %r118;
	setp.eq.s32 	%p19, %r119, 4;
	mul.wide.s32 	%rd99, %r1023, 4;
	add.s64 	%rd100, %rd11, %rd99;
	add.s64 	%rd101, %rd100, %rd99;
	add.s64 	%rd102, %rd101, %rd99;
	ld.global.f32 	%f745, [%rd102];
	fma.rn.f32 	%f746, %f149, %f745, %f1600;
	ld.global.f32 	%f747, [%rd102+4];
	fma.rn.f32 	%f748, %f150, %f747, %f746;
	ld.global.f32 	%f749, [%rd102+8];
	fma.rn.f32 	%f750, %f151, %f749, %f748;
	ld.global.f32 	%f751, [%rd102+12];
	fma.rn.f32 	%f1600, %f152, %f751, %f750;
	@%p19 bra 	$L__BB3_24;
	ld.param.u32 	%r1024, [_Z13matmul_kernelPfS_ii_param_3];
	mov.u32 	%r120, %ctaid.y;
	mov.u32 	%r121, %ntid.y;
	mov.u32 	%r122, %tid.y;
	mad.lo.s32 	%r123, %r120, %r121, %r122;
	shl.b32 	%r124, %r123, 3;
	sub.s32 	%r125, %r8, %r124;
	setp.eq.s32 	%p20, %r125, 5;
	mul.wide.s32 	%rd103, %r1024, 4;
	add.s64 	%rd104, %rd11, %rd103;
	add.s64 	%rd105, %rd104, %rd103;
	add.s64 	%rd106, %rd105, %rd103;
	add.s64 	%rd107, %rd106, %rd103;
	ld.global.f32 	%f752, [%rd107];
	fma.rn.f32 	%f753, %f149, %f752, %f1599;
	ld.global.f32 	%f754, [%rd107+4];
	fma.rn.f32 	%f755, %f150, %f754, %f753;
	ld.global.f32 	%f756, [%rd107+8];
	fma.rn.f32 	%f757, %f151, %f756, %f755;
	ld.global.f32 	%f758, [%rd107+12];
	fma.rn.f32 	%f1599, %f152, %f758, %f757;
	@%p20 bra 	$L__BB3_24;
	ld.param.u32 	%r1025, [_Z13matmul_kernelPfS_ii_param_3];
	mov.u32 	%r126, %ctaid.y;
	mov.u32 	%r127, %ntid.y;
	mov.u32 	%r128, %tid.y;
	mad.lo.s32 	%r129, %r126, %r127, %r128;
	shl.b32 	%r130, %r129, 3;
	sub.s32 	%r131, %r8, %r130;
	setp.eq.s32 	%p21, %r131, 6;
	mul.wide.s32 	%rd108, %r1025, 4;
	add.s64 	%rd109, %rd11, %rd108;
	add.s64 	%rd110, %rd109, %rd108;
	add.s64 	%rd111, %rd110, %rd108;
	add.s64 	%rd112, %rd111, %rd108;
	add.s64 	%rd113, %rd112, %rd108;
	ld.global.f32 	%f759, [%rd113];
	fma.rn.f32 	%f760, %f149, %f759, %f1598;
	ld.global.f32 	%f761, [%rd113+4];
	fma.rn.f32 	%f762, %f150, %f761, %f760;
	ld.global.f32 	%f763, [%rd113+8];
	fma.rn.f32 	%f764, %f151, %f763, %f762;
	ld.global.f32 	%f765, [%rd113+12];
	fma.rn.f32 	%f1598, %f152, %f765, %f764;
	@%p21 bra 	$L__BB3_24;
	ld.param.u32 	%r1026, [_Z13matmul_kernelPfS_ii_param_3];
	mov.u32 	%r132, %ctaid.y;
	mov.u32 	%r133, %ntid.y;
	mov.u32 	%r134, %tid.y;
	mad.lo.s32 	%r135, %r132, %r133, %r134;
	shl.b32 	%r136, %r135, 3;
	sub.s32 	%r137, %r8, %r136;
	setp.eq.s32 	%p22, %r137, 7;
	mul.wide.s32 	%rd114, %r1026, 4;
	add.s64 	%rd115, %rd11, %rd114;
	add.s64 	%rd116, %rd115, %rd114;
	add.s64 	%rd117, %rd116, %rd114;
	add.s64 	%rd118, %rd117, %rd114;
	add.s64 	%rd119, %rd118, %rd114;
	add.s64 	%rd120, %rd119, %rd114;
	ld.global.f32 	%f766, [%rd120];
	fma.rn.f32 	%f767, %f149, %f766, %f1597;
	ld.global.f32 	%f768, [%rd120+4];
	fma.rn.f32 	%f769, %f150, %f768, %f767;
	ld.global.f32 	%f770, [%rd120+8];
	fma.rn.f32 	%f771, %f151, %f770, %f769;
	ld.global.f32 	%f772, [%rd120+12];
	fma.rn.f32 	%f1597, %f152, %f772, %f771;
	@%p22 bra 	$L__BB3_24;
	ld.param.u32 	%r1027, [_Z13matmul_kernelPfS_ii_param_3];
	mul.wide.s32 	%rd121, %r1027, 4;
	add.s64 	%rd122, %rd11, %rd121;
	add.s64 	%rd123, %rd122, %rd121;
	add.s64 	%rd124, %rd123, %rd121;
	add.s64 	%rd125, %rd124, %rd121;
	add.s64 	%rd126, %rd125, %rd121;
	add.s64 	%rd127, %rd126, %rd121;
	add.s64 	%rd128, %rd127, %rd121;
	ld.global.f32 	%f773, [%rd128];
	fma.rn.f32 	%f774, %f149, %f773, %f1596;
	ld.global.f32 	%f775, [%rd128+4];
	fma.rn.f32 	%f776, %f150, %f775, %f774;
	ld.global.f32 	%f777, [%rd128+8];
	fma.rn.f32 	%f778, %f151, %f777, %f776;
	ld.global.f32 	%f779, [%rd128+12];
	fma.rn.f32 	%f1596, %f152, %f779, %f778;
$L__BB3_24:
	setp.eq.s32 	%p23, %r25, 2;
	@%p23 bra 	$L__BB3_84;
	ld.param.u32 	%r1028, [_Z13matmul_kernelPfS_ii_param_3];
	ld.param.u64 	%rd569, [_Z13matmul_kernelPfS_ii_param_0];
	cvta.to.global.u64 	%rd129, %rd569;
	mul.wide.s32 	%rd130, %r1, %r1028;
	add.s64 	%rd131, %rd130, %rd576;
	shl.b64 	%rd132, %rd131, 2;
	add.s64 	%rd133, %rd129, %rd132;
	mul.wide.s32 	%rd134, %r1028, 4;
	add.s64 	%rd135, %rd133, %rd134;
	add.s64 	%rd136, %rd135, %rd134;
	ld.global.f32 	%f169, [%rd136];
	ld.global.f32 	%f170, [%rd136+4];
	ld.global.f32 	%f171, [%rd136+8];
	ld.global.f32 	%f172, [%rd136+12];
	@%p6 bra 	$L__BB3_34;
	mov.u32 	%r155, %ctaid.y;
	mov.u32 	%r156, %ntid.y;
	mov.u32 	%r157, %tid.y;
	mad.lo.s32 	%r158, %r155, %r156, %r157;
	shl.b32 	%r159, %r158, 3;
	sub.s32 	%r160, %r8, %r159;
	setp.eq.s32 	%p25, %r160, 1;
	ld.global.f32 	%f780, [%rd11];
	fma.rn.f32 	%f781, %f169, %f780, %f1595;
	ld.global.f32 	%f782, [%rd11+4];
	fma.rn.f32 	%f783, %f170, %f782, %f781;
	ld.global.f32 	%f784, [%rd11+8];
	fma.rn.f32 	%f785, %f171, %f784, %f783;
	ld.global.f32 	%f786, [%rd11+12];
	fma.rn.f32 	%f1595, %f172, %f786, %f785;
	@%p25 bra 	$L__BB3_34;
	ld.param.u32 	%r1029, [_Z13matmul_kernelPfS_ii_param_3];
	mov.u32 	%r161, %ctaid.y;
	mov.u32 	%r162, %ntid.y;
	mov.u32 	%r163, %tid.y;
	mad.lo.s32 	%r164, %r161, %r162, %r163;
	shl.b32 	%r165, %r164, 3;
	sub.s32 	%r166, %r8, %r165;
	setp.eq.s32 	%p26, %r166, 2;
	mul.wide.s32 	%rd137, %r1029, 4;
	add.s64 	%rd138, %rd11, %rd137;
	ld.global.f32 	%f787, [%rd138];
	fma.rn.f32 	%f788, %f169, %f787, %f1594;
	ld.global.f32 	%f789, [%rd138+4];
	fma.rn.f32 	%f790, %f170, %f789, %f788;
	ld.global.f32 	%f791, [%rd138+8];
	fma.rn.f32 	%f792, %f171, %f791, %f790;
	ld.global.f32 	%f793, [%rd138+12];
	fma.rn.f32 	%f1594, %f172, %f793, %f792;
	@%p26 bra 	$L__BB3_34;
	ld.param.u32 	%r1030, [_Z13matmul_kernelPfS_ii_param_3];
	mov.u32 	%r167, %ctaid.y;
	mov.u32 	%r168, %ntid.y;
	mov.u32 	%r169, %tid.y;
	mad.lo.s32 	%r170, %r167, %r168, %r169;
	shl.b32 	%r171, %r170, 3;
	sub.s32 	%r172, %r8, %r171;
	setp.eq.s32 	%p27, %r172, 3;
	mul.wide.s32 	%rd139, %r1030, 4;
	add.s64 	%rd140, %rd11, %rd139;
	add.s64 	%rd141, %rd140, %rd139;
	ld.global.f32 	%f794, [%rd141];
	fma.rn.f32 	%f795, %f169, %f794, %f1593;
	ld.global.f32 	%f796, [%rd141+4];
	fma.rn.f32 	%f797, %f170, %f796, %f795;
	ld.global.f32 	%f798, [%rd141+8];
	fma.rn.f32 	%f799, %f171, %f798, %f797;
	ld.global.f32 	%f800, [%rd141+12];
	fma.rn.f32 	%f1593, %f172, %f800, %f799;
	@%p27 bra 	$L__BB3_34;
	ld.param.u32 	%r1031, [_Z13matmul_kernelPfS_ii_param_3];
	mov.u32 	%r173, %ctaid.y;
	mov.u32 	%r174, %ntid.y;
	mov.u32 	%r175, %tid.y;
	mad.lo.s32 	%r176, %r173, %r174, %r175;
	shl.b32 	%r177, %r176, 3;
	sub.s32 	%r178, %r8, %r177;
	setp.eq.s32 	%p28, %r178, 4;
	mul.wide.s32 	%rd142, %r1031, 4;
	add.s64 	%rd143, %rd11, %rd142;
	add.s64 	%rd144, %rd143, %rd142;
	add.s64 	%rd145, %rd144, %rd142;
	ld.global.f32 	%f801, [%rd145];
	fma.rn.f32 	%f802, %f169, %f801, %f1592;
	ld.global.f32 	%f803, [%rd145+4];
	fma.rn.f32 	%f804, %f170, %f803, %f802;
	ld.global.f32 	%f805, [%rd145+8];
	fma.rn.f32 	%f806, %f171, %f805, %f804;
	ld.global.f32 	%f807, [%rd145+12];
	fma.rn.f32 	%f1592, %f172, %f807, %f806;
	@%p28 bra 	$L__BB3_34;
	ld.param.u32 	%r1032, [_Z13matmul_kernelPfS_ii_param_3];
	mov.u32 	%r179, %ctaid.y;
	mov.u32 	%r180, %ntid.y;
	mov.u32 	%r181, %tid.y;
	mad.lo.s32 	%r182, %r179, %r180, %r181;
	shl.b32 	%r183, %r182, 3;
	sub.s32 	%r184, %r8, %r183;
	setp.eq.s32 	%p29, %r184, 5;
	mul.wide.s32 	%rd146, %r1032, 4;
	add.s64 	%rd147, %rd11, %rd146;
	add.s64 	%rd148, %rd147, %rd146;
	add.s64 	%rd149, %rd148, %rd146;
	add.s64 	%rd150, %rd149, %rd146;
	ld.global.f32 	%f808, [%rd150];
	fma.rn.f32 	%f809, %f169, %f808, %f1591;
	ld.global.f32 	%f810, [%rd150+4];
	fma.rn.f32 	%f811, %f170, %f810, %f809;
	ld.global.f32 	%f812, [%rd150+8];
	fma.rn.f32 	%f813, %f171, %f812, %f811;
	ld.global.f32 	%f814, [%rd150+12];
	fma.rn.f32 	%f1591, %f172, %f814, %f813;
	@%p29 bra 	$L__BB3_34;
	ld.param.u32 	%r1033, [_Z13matmul_kernelPfS_ii_param_3];
	mov.u32 	%r185, %ctaid.y;
	mov.u32 	%r186, %ntid.y;
	mov.u32 	%r187, %tid.y;
	mad.lo.s32 	%r188, %r185, %r186, %r187;
	shl.b32 	%r189, %r188, 3;
	sub.s32 	%r190, %r8, %r189;
	setp.eq.s32 	%p30, %r190, 6;
	mul.wide.s32 	%rd151, %r1033, 4;
	add.s64 	%rd152, %rd11, %rd151;
	add.s64 	%rd153, %rd152, %rd151;
	add.s64 	%rd154, %rd153, %rd151;
	add.s64 	%rd155, %rd154, %rd151;
	add.s64 	%rd156, %rd155, %rd151;
	ld.global.f32 	%f815, [%rd156];
	fma.rn.f32 	%f816, %f169, %f815, %f1590;
	ld.global.f32 	%f817, [%rd156+4];
	fma.rn.f32 	%f818, %f170, %f817, %f816;
	ld.global.f32 	%f819, [%rd156+8];
	fma.rn.f32 	%f820, %f171, %f819, %f818;
	ld.global.f32 	%f821, [%rd156+12];
	fma.rn.f32 	%f1590, %f172, %f821, %f820;
	@%p30 bra 	$L__BB3_34;
	ld.param.u32 	%r1034, [_Z13matmul_kernelPfS_ii_param_3];
	mov.u32 	%r191, %ctaid.y;
	mov.u32 	%r192, %ntid.y;
	mov.u32 	%r193, %tid.y;
	mad.lo.s32 	%r194, %r191, %r192, %r193;
	shl.b32 	%r195, %r194, 3;
	sub.s32 	%r196, %r8, %r195;
	setp.eq.s32 	%p31, %r196, 7;
	mul.wide.s32 	%rd157, %r1034, 4;
	add.s64 	%rd158, %rd11, %rd157;
	add.s64 	%rd159, %rd158, %rd157;
	add.s64 	%rd160, %rd159, %rd157;
	add.s64 	%rd161, %rd160, %rd157;
	add.s64 	%rd162, %rd161, %rd157;
	add.s64 	%rd163, %rd162, %rd157;
	ld.global.f32 	%f822, [%rd163];
	fma.rn.f32 	%f823, %f169, %f822, %f1589;
	ld.global.f32 	%f824, [%rd163+4];
	fma.rn.f32 	%f825, %f170, %f824, %f823;
	ld.global.f32 	%f826, [%rd163+8];
	fma.rn.f32 	%f827, %f171, %f826, %f825;
	ld.global.f32 	%f828, [%rd163+12];
	fma.rn.f32 	%f1589, %f172, %f828, %f827;
	@%p31 bra 	$L__BB3_34;
	ld.param.u32 	%r1035, [_Z13matmul_kernelPfS_ii_param_3];
	mul.wide.s32 	%rd164, %r1035, 4;
	add.s64 	%rd165, %rd11, %rd164;
	add.s64 	%rd166, %rd165, %rd164;
	add.s64 	%rd167, %rd166, %rd164;
	add.s64 	%rd168, %rd167, %rd164;
	add.s64 	%rd169, %rd168, %rd164;
	add.s64 	%rd170, %rd169, %rd164;
	add.s64 	%rd171, %rd170, %rd164;
	ld.global.f32 	%f829, [%rd171];
	fma.rn.f32 	%f830, %f169, %f829, %f1588;
	ld.global.f32 	%f831, [%rd171+4];
	fma.rn.f32 	%f832, %f170, %f831, %f830;
	ld.global.f32 	%f833, [%rd171+8];
	fma.rn.f32 	%f834, %f171, %f833, %f832;
	ld.global.f32 	%f835, [%rd171+12];
	fma.rn.f32 	%f1588, %f172, %f835, %f834;
$L__BB3_34:
	mov.u32 	%r197, %ctaid.x;
	mov.u32 	%r198, %ntid.x;
	mov.u32 	%r199, %tid.x;
	mad.lo.s32 	%r200, %r197, %r198, %r199;
	shl.b32 	%r201, %r200, 3;
	sub.s32 	%r202, %r8, %r201;
	setp.eq.s32 	%p32, %r202, 3;
	@%p32 bra 	$L__BB3_84;
	ld.param.u32 	%r1036, [_Z13matmul_kernelPfS_ii_param_3];
	ld.param.u64 	%rd570, [_Z13matmul_kernelPfS_ii_param_0];
	mov.u32 	%r203, %ctaid.y;
	mov.u32 	%r204, %ntid.y;
	mov.u32 	%r205, %tid.y;
	mad.lo.s32 	%r206, %r203, %r204, %r205;
	shl.b32 	%r207, %r206, 3;
	sub.s32 	%r208, %r8, %r207;
	setp.eq.s32 	%p33, %r208, 0;
	cvta.to.global.u64 	%rd172, %rd570;
	mov.u32 	%r209, %ctaid.x;
	mov.u32 	%r210, %ntid.x;
	mov.u32 	%r211, %tid.x;
	mad.lo.s32 	%r212, %r209, %r210, %r211;
	shl.b32 	%r213, %r212, 3;
	mul.wide.s32 	%rd173, %r213, %r1036;
	add.s64 	%rd174, %rd173, %rd576;
	shl.b64 	%rd175, %rd174, 2;
	add.s64 	%rd176, %rd172, %rd175;
	mul.wide.s32 	%rd177, %r1036, 4;
	add.s64 	%rd178, %rd176, %rd177;
	add.s64 	%rd179, %rd178, %rd177;
	add.s64 	%rd180, %rd179, %rd177;
	ld.global.f32 	%f189, [%rd180];
	ld.global.f32 	%f190, [%rd180+4];
	ld.global.f32 	%f191, [%rd180+8];
	ld.global.f32 	%f192, [%rd180+12];
	@%p33 bra 	$L__BB3_44;
	mov.u32 	%r214, %ctaid.y;
	mov.u32 	%r215, %ntid.y;
	mov.u32 	%r216, %tid.y;
	mad.lo.s32 	%r217, %r214, %r215, %r216;
	shl.b32 	%r218, %r217, 3;
	sub.s32 	%r219, %r8, %r218;
	setp.eq.s32 	%p34, %r219, 1;
	ld.global.f32 	%f836, [%rd11];
	fma.rn.f32 	%f837, %f189, %f836, %f1587;
	ld.global.f32 	%f838, [%rd11+4];
	fma.rn.f32 	%f839, %f190, %f838, %f837;
	ld.global.f32 	%f840, [%rd11+8];
	fma.rn.f32 	%f841, %f191, %f840, %f839;
	ld.global.f32 	%f842, [%rd11+12];
	fma.rn.f32 	%f1587, %f192, %f842, %f841;
	@%p34 bra 	$L__BB3_44;
	ld.param.u32 	%r1037, [_Z13matmul_kernelPfS_ii_param_3];
	mov.u32 	%r220, %ctaid.y;
	mov.u32 	%r221, %ntid.y;
	mov.u32 	%r222, %tid.y;
	mad.lo.s32 	%r223, %r220, %r221, %r222;
	shl.b32 	%r224, %r223, 3;
	sub.s32 	%r225, %r8, %r224;
	setp.eq.s32 	%p35, %r225, 2;
	mul.wide.s32 	%rd181, %r1037, 4;
	add.s64 	%rd182, %rd11, %rd181;
	ld.global.f32 	%f843, [%rd182];
	fma.rn.f32 	%f844, %f189, %f843, %f1586;
	ld.global.f32 	%f845, [%rd182+4];
	fma.rn.f32 	%f846, %f190, %f845, %f844;
	ld.global.f32 	%f847, [%rd182+8];
	fma.rn.f32 	%f848, %f191, %f847, %f846;
	ld.global.f32 	%f849, [%rd182+12];
	fma.rn.f32 	%f1586, %f192, %f849, %f848;
	@%p35 bra 	$L__BB3_44;
	ld.param.u32 	%r1038, [_Z13matmul_kernelPfS_ii_param_3];
	mov.u32 	%r226, %ctaid.y;
	mov.u32 	%r227, %ntid.y;
	mov.u32 	%r228, %tid.y;
	mad.lo.s32 	%r229, %r226, %r227, %r228;
	shl.b32 	%r230, %r229, 3;
	sub.s32 	%r231, %r8, %r230;
	setp.eq.s32 	%p36, %r231, 3;
	mul.wide.s32 	%rd183, %r1038, 4;
	add.s64 	%rd184, %rd11, %rd183;
	add.s64 	%rd185, %rd184, %rd183;
	ld.global.f32 	%f850, [%rd185];
	fma.rn.f32 	%f851, %f189, %f850, %f1585;
	ld.global.f32 	%f852, [%rd185+4];
	fma.rn.f32 	%f853, %f190, %f852, %f851;
	ld.global.f32 	%f854, [%rd185+8];
	fma.rn.f32 	%f855, %f191, %f854, %f853;
	ld.global.f32 	%f856, [%rd185+12];
	fma.rn.f32 	%f1585, %f192, %f856, %f855;
	@%p36 bra 	$L__BB3_44;
	ld.param.u32 	%r1039, [_Z13matmul_kernelPfS_ii_param_3];
	mov.u32 	%r232, %ctaid.y;
	mov.u32 	%r233, %ntid.y;
	mov.u32 	%r234, %tid.y;
	mad.lo.s32 	%r235, %r232, %r233, %r234;
	shl.b32 	%r236, %r235, 3;
	sub.s32 	%r237, %r8, %r236;
	setp.eq.s32 	%p37, %r237, 4;
	mul.wide.s32 	%rd186, %r1039, 4;
	add.s64 	%rd187, %rd11, %rd186;
	add.s64 	%rd188, %rd187, %rd186;
	add.s64 	%rd189, %rd188, %rd186;
	ld.global.f32 	%f857, [%rd189];
	fma.rn.f32 	%f858, %f189, %f857, %f1584;
	ld.global.f32 	%f859, [%rd189+4];
	fma.rn.f32 	%f860, %f190, %f859, %f858;
	ld.global.f32 	%f861, [%rd189+8];
	fma.rn.f32 	%f862, %f191, %f861, %f860;
	ld.global.f32 	%f863, [%rd189+12];
	fma.rn.f32 	%f1584, %f192, %f863, %f862;
	@%p37 bra 	$L__BB3_44;
	ld.param.u32 	%r1040, [_Z13matmul_kernelPfS_ii_param_3];
	mov.u32 	%r238, %ctaid.y;
	mov.u32 	%r239, %ntid.y;
	mov.u32 	%r240, %tid.y;
	mad.lo.s32 	%r241, %r238, %r239, %r240;
	shl.b32 	%r242, %r241, 3;
	sub.s32 	%r243, %r8, %r242;
	setp.eq.s32 	%p38, %r243, 5;
	mul.wide.s32 	%rd190, %r1040, 4;
	add.s64 	%rd191, %rd11, %rd190;
	add.s64 	%rd192, %rd191, %rd190;
	add.s64 	%rd193, %rd192, %rd190;
	add.s64 	%rd194, %rd193, %rd190;
	ld.global.f32 	%f864, [%rd194];
	fma.rn.f32 	%f865, %f189, %f864, %f1583;
	ld.global.f32 	%f866, [%rd194+4];
	fma.rn.f32 	%f867, %f190, %f866, %f865;
	ld.global.f32 	%f868, [%rd194+8];
	fma.rn.f32 	%f869, %f191, %f868, %f867;
	ld.global.f32 	%f870, [%rd194+12];
	fma.rn.f32 	%f1583, %f192, %f870, %f869;
	@%p38 bra 	$L__BB3_44;
	ld.param.u32 	%r1041, [_Z13matmul_kernelPfS_ii_param_3];
	mov.u32 	%r244, %ctaid.y;
	mov.u32 	%r245, %ntid.y;
	mov.u32 	%r246, %tid.y;
	mad.lo.s32 	%r247, %r244, %r245, %r246;
	shl.b32 	%r248, %r247, 3;
	sub.s32 	%r249, %r8, %r248;
	setp.eq.s32 	%p39, %r249, 6;
	mul.wide.s32 	%rd195, %r1041, 4;
	add.s64 	%rd196, %rd11, %rd195;
	add.s64 	%rd197, %rd196, %rd195;
	add.s64 	%rd198, %rd197, %rd195;
	add.s64 	%rd199, %rd198, %rd195;
	add.s64 	%rd200, %rd199, %rd195;
	ld.global.f32 	%f871, [%rd200];
	fma.rn.f32 	%f872, %f189, %f871, %f1582;
	ld.global.f32 	%f873, [%rd200+4];
	fma.rn.f32 	%f874, %f190, %f873, %f872;
	ld.global.f32 	%f875, [%rd200+8];
	fma.rn.f32 	%f876, %f191, %f875, %f874;
	ld.global.f32 	%f877, [%rd200+12];
	fma.rn.f32 	%f1582, %f192, %f877, %f876;
	@%p39 bra 	$L__BB3_44;
	ld.param.u32 	%r1042, [_Z13matmul_kernelPfS_ii_param_3];
	mov.u32 	%r250, %ctaid.y;
	mov.u32 	%r251, %ntid.y;
	mov.u32 	%r252, %tid.y;
	mad.lo.s32 	%r253, %r250, %r251, %r252;
	shl.b32 	%r254, %r253, 3;
	sub.s32 	%r255, %r8, %r254;
	setp.eq.s32 	%p40, %r255, 7;
	mul.wide.s32 	%rd201, %r1042, 4;
	add.s64 	%rd202, %rd11, %rd201;
	add.s64 	%rd203, %rd202, %rd201;
	add.s64 	%rd204, %rd203, %rd201;
	add.s64 	%rd205, %rd204, %rd201;
	add.s64 	%rd206, %rd205, %rd201;
	add.s64 	%rd207, %rd206, %rd201;
	ld.global.f32 	%f878, [%rd207];
	fma.rn.f32 	%f879, %f189, %f878, %f1581;
	ld.global.f32 	%f880, [%rd207+4];
	fma.rn.f32 	%f881, %f190, %f880, %f879;
	ld.global.f32 	%f882, [%rd207+8];
	fma.rn.f32 	%f883, %f191, %f882, %f881;
	ld.global.f32 	%f884, [%rd207+12];
	fma.rn.f32 	%f1581, %f192, %f884, %f883;
	@%p40 bra 	$L__BB3_44;
	ld.param.u32 	%r1043, [_Z13matmul_kernelPfS_ii_param_3];
	mul.wide.s32 	%rd208, %r1043, 4;
	add.s64 	%rd209, %rd11, %rd208;
	add.s64 	%rd210, %rd209, %rd208;
	add.s64 	%rd211, %rd210, %rd208;
	add.s64 	%rd212, %rd211, %rd208;
	add.s64 	%rd213, %rd212, %rd208;
	add.s64 	%rd214, %rd213, %rd208;
	add.s64 	%rd215, %rd214, %rd208;
	ld.global.f32 	%f885, [%rd215];
	fma.rn.f32 	%f886, %f189, %f885, %f1580;
	ld.global.f32 	%f887, [%rd215+4];
	fma.rn.f32 	%f888, %f190, %f887, %f886;
	ld.global.f32 	%f889, [%rd215+8];
	fma.rn.f32 	%f890, %f191, %f889, %f888;
	ld.global.f32 	%f891, [%rd215+12];
	fma.rn.f32 	%f1580, %f192, %f891, %f890;
$L__BB3_44:
	mov.u32 	%r256, %ctaid.x;
	mov.u32 	%r257, %ntid.x;
	mov.u32 	%r258, %tid.x;
	mad.lo.s32 	%r259, %r256, %r257, %r258;
	shl.b32 	%r260, %r259, 3;
	sub.s32 	%r261, %r8, %r260;
	setp.eq.s32 	%p41, %r261, 4;
	@%p41 bra 	$L__BB3_84;
	ld.param.u32 	%r1044, [_Z13matmul_kernelPfS_ii_param_3];
	ld.param.u64 	%rd571, [_Z13matmul_kernelPfS_ii_param_0];
	mov.u32 	%r262, %ctaid.y;
	mov.u32 	%r263, %ntid.y;
	mov.u32 	%r264, %tid.y;
	mad.lo.s32 	%r265, %r262, %r263, %r264;
	shl.b32 	%r266, %r265, 3;
	sub.s32 	%r267, %r8, %r266;
	setp.eq.s32 	%p42, %r267, 0;
	cvta.to.global.u64 	%rd216, %rd571;
	mov.u32 	%r268, %ctaid.x;
	mov.u32 	%r269, %ntid.x;
	mov.u32 	%r270, %tid.x;
	mad.lo.s32 	%r271, %r268, %r269, %r270;
	shl.b32 	%r272, %r271, 3;
	mul.wide.s32 	%rd217, %r272, %r1044;
	add.s64 	%rd218, %rd217, %rd576;
	shl.b64 	%rd219, %rd218, 2;
	add.s64 	%rd220, %rd216, %rd219;
	mul.wide.s32 	%rd221, %r1044, 4;
	add.s64 	%rd222, %rd220, %rd221;
	add.s64 	%rd223, %rd222, %rd221;
	add.s64 	%rd224, %rd223, %rd221;
	add.s64 	%rd225, %rd224, %rd221;
	ld.global.f32 	%f209, [%rd225];
	ld.global.f32 	%f210, [%rd225+4];
	ld.global.f32 	%f211, [%rd225+8];
	ld.global.f32 	%f212, [%rd225+12];
	@%p42 bra 	$L__BB3_54;
	mov.u32 	%r273, %ctaid.y;
	mov.u32 	%r274, %ntid.y;
	mov.u32 	%r275, %tid.y;
	mad.lo.s32 	%r276, %r273, %r274, %r275;
	shl.b32 	%r277, %r276, 3;
	sub.s32 	%r278, %r8, %r277;
	setp.eq.s32 	%p43, %r278, 1;
	ld.global.f32 	%f892, [%rd11];
	fma.rn.f32 	%f893, %f209, %f892, %f1579;
	ld.global.f32 	%f894, [%rd11+4];
	fma.rn.f32 	%f895, %f210, %f894, %f893;
	ld.global.f32 	%f896, [%rd11+8];
	fma.rn.f32 	%f897, %f211, %f896, %f895;
	ld.global.f32 	%f898, [%rd11+12];
	fma.rn.f32 	%f1579, %f212, %f898, %f897;
	@%p43 bra 	$L__BB3_54;
	ld.param.u32 	%r1045, [_Z13matmul_kernelPfS_ii_param_3];
	mov.u32 	%r279, %ctaid.y;
	mov.u32 	%r280, %ntid.y;
	mov.u32 	%r281, %tid.y;
	mad.lo.s32 	%r282, %r279, %r280, %r281;
	shl.b32 	%r283, %r282, 3;
	sub.s32 	%r284, %r8, %r283;
	setp.eq.s32 	%p44, %r284, 2;
	mul.wide.s32 	%rd226, %r1045, 4;
	add.s64 	%rd227, %rd11, %rd226;
	ld.global.f32 	%f899, [%rd227];
	fma.rn.f32 	%f900, %f209, %f899, %f1578;
	ld.global.f32 	%f901, [%rd227+4];
	fma.rn.f32 	%f902, %f210, %f901, %f900;
	ld.global.f32 	%f903, [%rd227+8];
	fma.rn.f32 	%f904, %f211, %f903, %f902;
	ld.global.f32 	%f905, [%rd227+12];
	fma.rn.f32 	%f1578, %f212, %f905, %f904;
	@%p44 bra 	$L__BB3_54;
	ld.param.u32 	%r1046, [_Z13matmul_kernelPfS_ii_param_3];
	mov.u32 	%r285, %ctaid.y;
	mov.u32 	%r286, %ntid.y;
	mov.u32 	%r287, %tid.y;
	mad.lo.s32 	%r288, %r285, %r286, %r287;
	shl.b32 	%r289, %r288, 3;
	sub.s32 	%r290, %r8, %r289;
	setp.eq.s32 	%p45, %r290, 3;
	mul.wide.s32 	%rd228, %r1046, 4;
	add.s64 	%rd229, %rd11, %rd228;
	add.s64 	%rd230, %rd229, %rd228;
	ld.global.f32 	%f906, [%rd230];
	fma.rn.f32 	%f907, %f209, %f906, %f1577;
	ld.global.f32 	%f908, [%rd230+4];
	fma.rn.f32 	%f909, %f210, %f908, %f907;
	ld.global.f32 	%f910, [%rd230+8];
	fma.rn.f32 	%f911, %f211, %f910, %f909;
	ld.global.f32 	%f912, [%rd230+12];
	fma.rn.f32 	%f1577, %f212, %f912, %f911;
	@%p45 bra 	$L__BB3_54;
	ld.param.u32 	%r1047, [_Z13matmul_kernelPfS_ii_param_3];
	mov.u32 	%r291, %ctaid.y;
	mov.u32 	%r292, %ntid.y;
	mov.u32 	%r293, %tid.y;
	mad.lo.s32 	%r294, %r291, %r292, %r293;
	shl.b32 	%r295, %r294, 3;
	sub.s32 	%r296, %r8, %r295;
	setp.eq.s32 	%p46, %r296, 4;
	mul.wide.s32 	%rd231, %r1047, 4;
	add.s64 	%rd232, %rd11, %rd231;
	add.s64 	%rd233, %rd232, %rd231;
	add.s64 	%rd234, %rd233, %rd231;
	ld.global.f32 	%f913, [%rd234];
	fma.rn.f32 	%f914, %f209, %f913, %f1576;
	ld.global.f32 	%f915, [%rd234+4];
	fma.rn.f32 	%f916, %f210, %f915, %f914;
	ld.global.f32 	%f917, [%rd234+8];
	fma.rn.f32 	%f918, %f211, %f917, %f916;
	ld.global.f32 	%f919, [%rd234+12];
	fma.rn.f32 	%f1576, %f212, %f919, %f918;
	@%p46 bra 	$L__BB3_54;
	ld.param.u32 	%r1048, [_Z13matmul_kernelPfS_ii_param_3];
	mov.u32 	%r297, %ctaid.y;
	mov.u32 	%r298, %ntid.y;
	mov.u32 	%r299, %tid.y;
	mad.lo.s32 	%r300, %r297, %r298, %r299;
	shl.b32 	%r301, %r300, 3;
	sub.s32 	%r302, %r8, %r301;
	setp.eq.s32 	%p47, %r302, 5;
	mul.wide.s32 	%rd235, %r1048, 4;
	add.s64 	%rd236, %rd11, %rd235;
	add.s64 	%rd237, %rd236, %rd235;
	add.s64 	%rd238, %rd237, %rd235;
	add.s64 	%rd239, %rd238, %rd235;
	ld.global.f32 	%f920, [%rd239];
	fma.rn.f32 	%f921, %f209, %f920, %f1575;
	ld.global.f32 	%f922, [%rd239+4];
	fma.rn.f32 	%f923, %f210, %f922, %f921;
	ld.global.f32 	%f924, [%rd239+8];
	fma.rn.f32 	%f925, %f211, %f924, %f923;
	ld.global.f32 	%f926, [%rd239+12];
	fma.rn.f32 	%f1575, %f212, %f926, %f925;
	@%p47 bra 	$L__BB3_54;
	ld.param.u32 	%r1049, [_Z13matmul_kernelPfS_ii_param_3];
	mov.u32 	%r303, %ctaid.y;
	mov.u32 	%r304, %ntid.y;
	mov.u32 	%r305, %tid.y;
	mad.lo.s32 	%r306, %r303, %r304, %r305;
	shl.b32 	%r307, %r306, 3;
	sub.s32 	%r308, %r8, %r307;
	setp.eq.s32 	%p48, %r308, 6;
	mul.wide.s32 	%rd240, %r1049, 4;
	add.s64 	%rd241, %rd11, %rd240;
	add.s64 	%rd242, %rd241, %rd240;
	add.s64 	%rd243, %rd242, %rd240;
	add.s64 	%rd244, %rd243, %rd240;
	add.s64 	%rd245, %rd244, %rd240;
	ld.global.f32 	%f927, [%rd245];
	fma.rn.f32 	%f928, %f209, %f927, %f1574;
	ld.global.f32 	%f929, [%rd245+4];
	fma.rn.f32 	%f930, %f210, %f929, %f928;
	ld.global.f32 	%f931, [%rd245+8];
	fma.rn.f32 	%f932, %f211, %f931, %f930;
	ld.global.f32 	%f933, [%rd245+12];
	fma.rn.f32 	%f1574, %f212, %f933, %f932;
	@%p48 bra 	$L__BB3_54;
	ld.param.u32 	%r1050, [_Z13matmul_kernelPfS_ii_param_3];
	mov.u32 	%r309, %ctaid.y;
	mov.u32 	%r310, %ntid.y;
	mov.u32 	%r311, %tid.y;
	mad.lo.s32 	%r312, %r309, %r310, %r311;
	shl.b32 	%r313, %r312, 3;
	sub.s32 	%r314, %r8, %r313;
	setp.eq.s32 	%p49, %r314, 7;
	mul.wide.s32 	%rd246, %r1050, 4;
	add.s64 	%rd247, %rd11, %rd246;
	add.s64 	%rd248, %rd247, %rd246;
	add.s64 	%rd249, %rd248, %rd246;
	add.s64 	%rd250, %rd249, %rd246;
	add.s64 	%rd251, %rd250, %rd246;
	add.s64 	%rd252, %rd251, %rd246;
	ld.global.f32 	%f934, [%rd252];
	fma.rn.f32 	%f935, %f209, %f934, %f1573;
	ld.global.f32 	%f936, [%rd252+4];
	fma.rn.f32 	%f937, %f210, %f936, %f935;
	ld.global.f32 	%f938, [%rd252+8];
	fma.rn.f32 	%f939, %f211, %f938, %f937;
	ld.global.f32 	%f940, [%rd252+12];
	fma.rn.f32 	%f1573, %f212, %f940, %f939;
	@%p49 bra 	$L__BB3_54;
	ld.param.u32 	%r1051, [_Z13matmul_kernelPfS_ii_param_3];
	mul.wide.s32 	%rd253, %r1051, 4;
	add.s64 	%rd254, %rd11, %rd253;
	add.s64 	%rd255, %rd254, %rd253;
	add.s64 	%rd256, %rd255, %rd253;
	add.s64 	%rd257, %rd256, %rd253;
	add.s64 	%rd258, %rd257, %rd253;
	add.s64 	%rd259, %rd258, %rd253;
	add.s64 	%rd260, %rd259, %rd253;
	ld.global.f32 	%f941, [%rd260];
	fma.rn.f32 	%f942, %f209, %f941, %f1572;
	ld.global.f32 	%f943, [%rd260+4];
	fma.rn.f32 	%f944, %f210, %f943, %f942;
	ld.global.f32 	%f945, [%rd260+8];
	fma.rn.f32 	%f946, %f211, %f945, %f944;
	ld.global.f32 	%f947, [%rd260+12];
	fma.rn.f32 	%f1572, %f212, %f947, %f946;
$L__BB3_54:
	mov.u32 	%r315, %ctaid.x;
	mov.u32 	%r316, %ntid.x;
	mov.u32 	%r317, %tid.x;
	mad.lo.s32 	%r318, %r315, %r316, %r317;
	shl.b32 	%r319, %r318, 3;
	sub.s32 	%r320, %r8, %r319;
	setp.eq.s32 	%p50, %r320, 5;
	@%p50 bra 	$L__BB3_84;
	ld.param.u32 	%r1052, [_Z13matmul_kernelPfS_ii_param_3];
	ld.param.u64 	%rd572, [_Z13matmul_kernelPfS_ii_param_0];
	mov.u32 	%r321, %ctaid.y;
	mov.u32 	%r322, %ntid.y;
	mov.u32 	%r323, %tid.y;
	mad.lo.s32 	%r324, %r321, %r322, %r323;
	shl.b32 	%r325, %r324, 3;
	sub.s32 	%r326, %r8, %r325;
	setp.eq.s32 	%p51, %r326, 0;
	cvta.to.global.u64 	%rd261, %rd572;
	mov.u32 	%r327, %ctaid.x;
	mov.u32 	%r328, %ntid.x;
	mov.u32 	%r329, %tid.x;
	mad.lo.s32 	%r330, %r327, %r328, %r329;
	shl.b32 	%r331, %r330, 3;
	mul.wide.s32 	%rd262, %r331, %r1052;
	add.s64 	%rd263, %rd262, %rd576;
	shl.b64 	%rd264, %rd263, 2;
	add.s64 	%rd265, %rd261, %rd264;
	mul.wide.s32 	%rd266, %r1052, 4;
	add.s64 	%rd267, %rd265, %rd266;
	add.s64 	%rd268, %rd267, %rd266;
	add.s64 	%rd269, %rd268, %rd266;
	add.s64 	%rd270, %rd269, %rd266;
	add.s64 	%rd12, %rd270, %rd266;
	ld.global.f32 	%f229, [%rd12];
	ld.global.f32 	%f230, [%rd12+4];
	ld.global.f32 	%f231, [%rd12+8];
	ld.global.f32 	%f232, [%rd12+12];
	@%p51 bra 	$L__BB3_64;
	mov.u32 	%r332, %ctaid.y;
	mov.u32 	%r333, %ntid.y;
	mov.u32 	%r334, %tid.y;
	mad.lo.s32 	%r335, %r332, %r333, %r334;
	shl.b32 	%r336, %r335, 3;
	sub.s32 	%r337, %r8, %r336;
	setp.eq.s32 	%p52, %r337, 1;
	ld.global.f32 	%f948, [%rd11];
	fma.rn.f32 	%f949, %f229, %f948, %f1571;
	ld.global.f32 	%f950, [%rd11+4];
	fma.rn.f32 	%f951, %f230, %f950, %f949;
	ld.global.f32 	%f952, [%rd11+8];
	fma.rn.f32 	%f953, %f231, %f952, %f951;
	ld.global.f32 	%f954, [%rd11+12];
	fma.rn.f32 	%f1571, %f232, %f954, %f953;
	@%p52 bra 	$L__BB3_64;
	ld.param.u32 	%r1053, [_Z13matmul_kernelPfS_ii_param_3];
	mov.u32 	%r338, %ctaid.y;
	mov.u32 	%r339, %ntid.y;
	mov.u32 	%r340, %tid.y;
	mad.lo.s32 	%r341, %r338, %r339, %r340;
	shl.b32 	%r342, %r341, 3;
	sub.s32 	%r343, %r8, %r342;
	setp.eq.s32 	%p53, %r343, 2;
	mul.wide.s32 	%rd271, %r1053, 4;
	add.s64 	%rd272, %rd11, %rd271;
	ld.global.f32 	%f955, [%rd272];
	fma.rn.f32 	%f956, %f229, %f955, %f1570;
	ld.global.f32 	%f957, [%rd272+4];
	fma.rn.f32 	%f958, %f230, %f957, %f956;
	ld.global.f32 	%f959, [%rd272+8];
	fma.rn.f32 	%f960, %f231, %f959, %f958;
	ld.global.f32 	%f961, [%rd272+12];
	fma.rn.f32 	%f1570, %f232, %f961, %f960;
	@%p53 bra 	$L__BB3_64;
	ld.param.u32 	%r1054, [_Z13matmul_kernelPfS_ii_param_3];
	mov.u32 	%r344, %ctaid.y;
	mov.u32 	%r345, %ntid.y;
	mov.u32 	%r346, %tid.y;
	mad.lo.s32 	%r347, %r344, %r345, %r346;
	shl.b32 	%r348, %r347, 3;
	sub.s32 	%r349, %r8, %r348;
	setp.eq.s32 	%p54, %r349, 3;
	mul.wide.s32 	%rd273, %r1054, 4;
	add.s64 	%rd274, %rd11, %rd273;
	add.s64 	%rd275, %rd274, %rd273;
	ld.global.f32 	%f962, [%rd275];
	fma.rn.f32 	%f963, %f229, %f962, %f1569;
	ld.global.f32 	%f964, [%rd275+4];
	fma.rn.f32 	%f965, %f230, %f964, %f963;
	ld.global.f32 	%f966, [%rd275+8];
	fma.rn.f32 	%f967, %f231, %f966, %f965;
	ld.global.f32 	%f968, [%rd275+12];
	fma.rn.f32 	%f1569, %f232, %f968, %f967;
	@%p54 bra 	$L__BB3_64;
	ld.param.u32 	%r1055, [_Z13matmul_kernelPfS_ii_param_3];
	mov.u32 	%r350, %ctaid.y;
	mov.u32 	%r351, %ntid.y;
	mov.u32 	%r352, %tid.y;
	mad.lo.s32 	%r353, %r350, %r351, %r352;
	shl.b32 	%r354, %r353, 3;
	sub.s32 	%r355, %r8, %r354;
	setp.eq.s32 	%p55, %r355, 4;
	mul.wide.s32 	%rd276, %r1055, 4;
	add.s64 	%rd277, %rd11, %rd276;
	add.s64 	%rd278, %rd277, %rd276;
	add.s64 	%rd279, %rd278, %rd276;
	ld.global.f32 	%f969, [%rd279];
	fma.rn.f32 	%f970, %f229, %f969, %f1568;
	ld.global.f32 	%f971, [%rd279+4];
	fma.rn.f32 	%f972, %f230, %f971, %f970;
	ld.global.f32 	%f973, [%rd279+8];
	fma.rn.f32 	%f974, %f231, %f973, %f972;
	ld.global.f32 	%f975, [%rd279+12];
	fma.rn.f32 	%f1568, %f232, %f975, %f974;
	@%p55 bra 	$L__BB3_64;
	ld.param.u32 	%r1056, [_Z13matmul_kernelPfS_ii_param_3];
	mov.u32 	%r356, %ctaid.y;
	mov.u32 	%r357, %ntid.y;
	mov.u32 	%r358, %tid.y;
	mad.lo.s32 	%r359, %r356, %r357, %r358;
	shl.b32 	%r360, %r359, 3;
	sub.s32 	%r361, %r8, %r360;
	setp.eq.s32 	%p56, %r361, 5;
	mul.wide.s32 	%rd280, %r1056, 4;
	add.s64 	%rd281, %rd11, %rd280;
	add.s64 	%rd282, %rd281, %rd280;
	add.s64 	%rd283, %rd282, %rd280;
	add.s64 	%rd284, %rd283, %rd280;
	ld.global.f32 	%f976, [%rd284];
	fma.rn.f32 	%f977, %f229, %f976, %f1567;
	ld.global.f32 	%f978, [%rd284+4];
	fma.rn.f32 	%f979, %f230, %f978, %f977;
	ld.global.f32 	%f980, [%rd284+8];
	fma.rn.f32 	%f981, %f231, %f980, %f979;
	ld.global.f32 	%f982, [%rd284+12];
	fma.rn.f32 	%f1567, %f232, %f982, %f981;
	@%p56 bra 	$L__BB3_64;
	ld.param.u32 	%r1057, [_Z13matmul_kernelPfS_ii_param_3];
	mov.u32 	%r362, %ctaid.y;
	mov.u32 	%r363, %ntid.y;
	mov.u32 	%r364, %tid.y;
	mad.lo.s32 	%r365, %r362, %r363, %r364;
	shl.b32 	%r366, %r365, 3;
	sub.s32 	%r367, %r8, %r366;
	setp.eq.s32 	%p57, %r367, 6;
	mul.wide.s32 	%rd285, %r1057, 4;
	add.s64 	%rd286, %rd11, %rd285;
	add.s64 	%rd287, %rd286, %rd285;
	add.s64 	%rd288, %rd287, %rd285;
	add.s64 	%rd289, %rd288, %rd285;
	add.s64 	%rd290, %rd289, %rd285;
	ld.global.f32 	%f983, [%rd290];
	fma.rn.f32 	%f984, %f229, %f983, %f1566;
	ld.global.f32 	%f985, [%rd290+4];
	fma.rn.f32 	%f986, %f230, %f985, %f984;
	ld.global.f32 	%f987, [%rd290+8];
	fma.rn.f32 	%f988, %f231, %f987, %f986;
	ld.global.f32 	%f989, [%rd290+12];
	fma.rn.f32 	%f1566, %f232, %f989, %f988;
	@%p57 bra 	$L__BB3_64;
	ld.param.u32 	%r1058, [_Z13matmul_kernelPfS_ii_param_3];
	mov.u32 	%r368, %ctaid.y;
	mov.u32 	%r369, %ntid.y;
	mov.u32 	%r370, %tid.y;
	mad.lo.s32 	%r371, %r368, %r369, %r370;
	shl.b32 	%r372, %r371, 3;
	sub.s32 	%r373, %r8, %r372;
	setp.eq.s32 	%p58, %r373, 7;
	mul.wide.s32 	%rd291, %r1058, 4;
	add.s64 	%rd292, %rd11, %rd291;
	add.s64 	%rd293, %rd292, %rd291;
	add.s64 	%rd294, %rd293, %rd291;
	add.s64 	%rd295, %rd294, %rd291;
	add.s64 	%rd296, %rd295, %rd291;
	add.s64 	%rd297, %rd296, %rd291;
	ld.global.f32 	%f990, [%rd297];
	fma.rn.f32 	%f991, %f229, %f990, %f1565;
	ld.global.f32 	%f992, [%rd297+4];
	fma.rn.f32 	%f993, %f230, %f992, %f991;
	ld.global.f32 	%f994, [%rd297+8];
	fma.rn.f32 	%f995, %f231, %f994, %f993;
	ld.global.f32 	%f996, [%rd297+12];
	fma.rn.f32 	%f1565, %f232, %f996, %f995;
	@%p58 bra 	$L__BB3_64;
	ld.param.u32 	%r1059, [_Z13matmul_kernelPfS_ii_param_3];
	mul.wide.s32 	%rd298, %r1059, 4;
	add.s64 	%rd299, %rd11, %rd298;
	add.s64 	%rd300, %rd299, %rd298;
	add.s64 	%rd301, %rd300, %rd298;
	add.s64 	%rd302, %rd301, %rd298;
	add.s64 	%rd303, %rd302, %rd298;
	add.s64 	%rd304, %rd303, %rd298;
	add.s64 	%rd305, %rd304, %rd298;
	ld.global.f32 	%f997, [%rd305];
	fma.rn.f32 	%f998, %f229, %f997, %f1564;
	ld.global.f32 	%f999, [%rd305+4];
	fma.rn.f32 	%f1000, %f230, %f999, %f998;
	ld.global.f32 	%f1001, [%rd305+8];
	fma.rn.f32 	%f1002, %f231, %f1001, %f1000;
	ld.global.f32 	%f1003, [%rd305+12];
	fma.rn.f32 	%f1564, %f232, %f1003, %f1002;
$L__BB3_64:
	mov.u32 	%r374, %ctaid.x;
	mov.u32 	%r375, %ntid.x;
	mov.u32 	%r376, %tid.x;
	mad.lo.s32 	%r377, %r374, %r375, %r376;
	shl.b32 	%r378, %r377, 3;
	sub.s32 	%r379, %r8, %r378;
	setp.eq.s32 	%p59, %r379, 6;
	@%p59 bra 	$L__BB3_84;
	ld.param.u32 	%r1060, [_Z13matmul_kernelPfS_ii_param_3];
	mov.u32 	%r380, %ctaid.y;
	mov.u32 	%r381, %ntid.y;
	mov.u32 	%r382, %tid.y;
	mad.lo.s32 	%r383, %r380, %r381, %r382;
	shl.b32 	%r384, %r383, 3;
	sub.s32 	%r385, %r8, %r384;
	setp.eq.s32 	%p60, %r385, 0;
	mul.wide.s32 	%rd306, %r1060, 4;
	add.s64 	%rd13, %rd12, %rd306;
	ld.global.f32 	%f249, [%rd13];
	ld.global.f32 	%f250, [%rd13+4];
	ld.global.f32 	%f251, [%rd13+8];
	ld.global.f32 	%f252, [%rd13+12];
	@%p60 bra 	$L__BB3_74;
	mov.u32 	%r386, %ctaid.y;
	mov.u32 	%r387, %ntid.y;
	mov.u32 	%r388, %tid.y;
	mad.lo.s32 	%r389, %r386, %r387, %r388;
	shl.b32 	%r390, %r389, 3;
	sub.s32 	%r391, %r8, %r390;
	setp.eq.s32 	%p61, %r391, 1;
	ld.global.f32 	%f1004, [%rd11];
	fma.rn.f32 	%f1005, %f249, %f1004, %f1563;
	ld.global.f32 	%f1006, [%rd11+4];
	fma.rn.f32 	%f1007, %f250, %f1006, %f1005;
	ld.global.f32 	%f1008, [%rd11+8];
	fma.rn.f32 	%f1009, %f251, %f1008, %f1007;
	ld.global.f32 	%f1010, [%rd11+12];
	fma.rn.f32 	%f1563, %f252, %f1010, %f1009;
	@%p61 bra 	$L__BB3_74;
	ld.param.u32 	%r1061, [_Z13matmul_kernelPfS_ii_param_3];
	mov.u32 	%r392, %ctaid.y;
	mov.u32 	%r393, %ntid.y;
	mov.u32 	%r394, %tid.y;
	mad.lo.s32 	%r395, %r392, %r393, %r394;
	shl.b32 	%r396, %r395, 3;
	sub.s32 	%r397, %r8, %r396;
	setp.eq.s32 	%p62, %r397, 2;
	mul.wide.s32 	%rd307, %r1061, 4;
	add.s64 	%rd308, %rd11, %rd307;
	ld.global.f32 	%f1011, [%rd308];
	fma.rn.f32 	%f1012, %f249, %f1011, %f1562;
	ld.global.f32 	%f1013, [%rd308+4];
	fma.rn.f32 	%f1014, %f250, %f1013, %f1012;
	ld.global.f32 	%f1015, [%rd308+8];
	fma.rn.f32 	%f1016, %f251, %f1015, %f1014;
	ld.global.f32 	%f1017, [%rd308+12];
	fma.rn.f32 	%f1562, %f252, %f1017, %f1016;
	@%p62 bra 	$L__BB3_74;
	ld.param.u32 	%r1062, [_Z13matmul_kernelPfS_ii_param_3];
	mov.u32 	%r398, %ctaid.y;
	mov.u32 	%r399, %ntid.y;
	mov.u32 	%r400, %tid.y;
	mad.lo.s32 	%r401, %r398, %r399, %r400;
	shl.b32 	%r402, %r401, 3;
	sub.s32 	%r403, %r8, %r402;
	setp.eq.s32 	%p63, %r403, 3;
	mul.wide.s32 	%rd309, %r1062, 4;
	add.s64 	%rd310, %rd11, %rd309;
	add.s64 	%rd311, %rd310, %rd309;
	ld.global.f32 	%f1018, [%rd311];
	fma.rn.f32 	%f1019, %f249, %f1018, %f1561;
	ld.global.f32 	%f1020, [%rd311+4];
	fma.rn.f32 	%f1021, %f250, %f1020, %f1019;
	ld.global.f32 	%f1022, [%rd311+8];
	fma.rn.f32 	%f1023, %f251, %f1022, %f1021;
	ld.global.f32 	%f1024, [%rd311+12];
	fma.rn.f32 	%f1561, %f252, %f1024, %f1023;
	@%p63 bra 	$L__BB3_74;
	ld.param.u32 	%r1063, [_Z13matmul_kernelPfS_ii_param_3];
	mov.u32 	%r404, %ctaid.y;
	mov.u32 	%r405, %ntid.y;
	mov.u32 	%r406, %tid.y;
	mad.lo.s32 	%r407, %r404, %r405, %r406;
	shl.b32 	%r408, %r407, 3;
	sub.s32 	%r409, %r8, %r408;
	setp.eq.s32 	%p64, %r409, 4;
	mul.wide.s32 	%rd312, %r1063, 4;
	add.s64 	%rd313, %rd11, %rd312;
	add.s64 	%rd314, %rd313, %rd312;
	add.s64 	%rd315, %rd314, %rd312;
	ld.global.f32 	%f1025, [%rd315];
	fma.rn.f32 	%f1026, %f249, %f1025, %f1560;
	ld.global.f32 	%f1027, [%rd315+4];
	fma.rn.f32 	%f1028, %f250, %f1027, %f1026;
	ld.global.f32 	%f1029, [%rd315+8];
	fma.rn.f32 	%f1030, %f251, %f1029, %f1028;
	ld.global.f32 	%f1031, [%rd315+12];
	fma.rn.f32 	%f1560, %f252, %f1031, %f1030;
	@%p64 bra 	$L__BB3_74;
	ld.param.u32 	%r1064, [_Z13matmul_kernelPfS_ii_param_3];
	mov.u32 	%r410, %ctaid.y;
	mov.u32 	%r411, %ntid.y;
	mov.u32 	%r412, %tid.y;
	mad.lo.s32 	%r413, %r410, %r411, %r412;
	shl.b32 	%r414, %r413, 3;
	sub.s32 	%r415, %r8, %r414;
	setp.eq.s32 	%p65, %r415, 5;
	mul.wide.s32 	%rd316, %r1064, 4;
	add.s64 	%rd317, %rd11, %rd316;
	add.s64 	%rd318, %rd317, %rd316;
	add.s64 	%rd319, %rd318, %rd316;
	add.s64 	%rd320, %rd319, %rd316;
	ld.global.f32 	%f1032, [%rd320];
	fma.rn.f32 	%f1033, %f249, %f1032, %f1559;
	ld.global.f32 	%f1034, [%rd320+4];
	fma.rn.f32 	%f1035, %f250, %f1034, %f1033;
	ld.global.f32 	%f1036, [%rd320+8];
	fma.rn.f32 	%f1037, %f251, %f1036, %f1035;
	ld.global.f32 	%f1038, [%rd320+12];
	fma.rn.f32 	%f1559, %f252, %f1038, %f1037;
	@%p65 bra 	$L__BB3_74;
	ld.param.u32 	%r1065, [_Z13matmul_kernelPfS_ii_param_3];
	mov.u32 	%r416, %ctaid.y;
	mov.u32 	%r417, %ntid.y;
	mov.u32 	%r418, %tid.y;
	mad.lo.s32 	%r419, %r416, %r417, %r418;
	shl.b32 	%r420, %r419, 3;
	sub.s32 	%r421, %r8, %r420;
	setp.eq.s32 	%p66, %r421, 6;
	mul.wide.s32 	%rd321, %r1065, 4;
	add.s64 	%rd322, %rd11, %rd321;
	add.s64 	%rd323, %rd322, %rd321;
	add.s64 	%rd324, %rd323, %rd321;
	add.s64 	%rd325, %rd324, %rd321;
	add.s64 	%rd326, %rd325, %rd321;
	ld.global.f32 	%f1039, [%rd326];
	fma.rn.f32 	%f1040, %f249, %f1039, %f1558;
	ld.global.f32 	%f1041, [%rd326+4];
	fma.rn.f32 	%f1042, %f250, %f1041, %f1040;
	ld.global.f32 	%f1043, [%rd326+8];
	fma.rn.f32 	%f1044, %f251, %f1043, %f1042;
	ld.global.f32 	%f1045, [%rd326+12];
	fma.rn.f32 	%f1558, %f252, %f1045, %f1044;
	@%p66 bra 	$L__BB3_74;
	ld.param.u32 	%r1066, [_Z13matmul_kernelPfS_ii_param_3];
	mov.u32 	%r422, %ctaid.y;
	mov.u32 	%r423, %ntid.y;
	mov.u32 	%r424, %tid.y;
	mad.lo.s32 	%r425, %r422, %r423, %r424;
	shl.b32 	%r426, %r425, 3;
	sub.s32 	%r427, %r8, %r426;
	setp.eq.s32 	%p67, %r427, 7;
	mul.wide.s32 	%rd327, %r1066, 4;
	add.s64 	%rd328, %rd11, %rd327;
	add.s64 	%rd329, %rd328, %rd327;
	add.s64 	%rd330, %rd329, %rd327;
	add.s64 	%rd331, %rd330, %rd327;
	add.s64 	%rd332, %rd331, %rd327;
	add.s64 	%rd333, %rd332, %rd327;
	ld.global.f32 	%f1046, [%rd333];
	fma.rn.f32 	%f1047, %f249, %f1046, %f1557;
	ld.global.f32 	%f1048, [%rd333+4];
	fma.rn.f32 	%f1049, %f250, %f1048, %f1047;
	ld.global.f32 	%f1050, [%rd333+8];
	fma.rn.f32 	%f1051, %f251, %f1050, %f1049;
	ld.global.f32 	%f1052, [%rd333+12];
	fma.rn.f32 	%f1557, %f252, %f1052, %f1051;
	@%p67 bra 	$L__BB3_74;
	ld.param.u32 	%r1067, [_Z13matmul_kernelPfS_ii_param_3];
	mul.wide.s32 	%rd334, %r1067, 4;
	add.s64 	%rd335, %rd11, %rd334;
	add.s64 	%rd336, %rd335, %rd334;
	add.s64 	%rd337, %rd336, %rd334;
	add.s64 	%rd338, %rd337, %rd334;
	add.s64 	%rd339, %rd338, %rd334;
	add.s64 	%rd340, %rd339, %rd334;
	add.s64 	%rd341, %rd340, %rd334;
	ld.global.f32 	%f1053, [%rd341];
	fma.rn.f32 	%f1054, %f249, %f1053, %f1556;
	ld.global.f32 	%f1055, [%rd341+4];
	fma.rn.f32 	%f1056, %f250, %f1055, %f1054;
	ld.global.f32 	%f1057, [%rd341+8];
	fma.rn.f32 	%f1058, %f251, %f1057, %f1056;
	ld.global.f32 	%f1059, [%rd341+12];
	fma.rn.f32 	%f1556, %f252, %f1059, %f1058;
$L__BB3_74:
	mov.u32 	%r428, %ctaid.x;
	mov.u32 	%r429, %ntid.x;
	mov.u32 	%r430, %tid.x;
	mad.lo.s32 	%r431, %r428, %r429, %r430;
	shl.b32 	%r432, %r431, 3;
	sub.s32 	%r433, %r8, %r432;
	setp.eq.s32 	%p68, %r433, 7;
	@%p68 bra 	$L__BB3_84;
	ld.param.u32 	%r1068, [_Z13matmul_kernelPfS_ii_param_3];
	mov.u32 	%r434, %ctaid.y;
	mov.u32 	%r435, %ntid.y;
	mov.u32 	%r436, %tid.y;
	mad.lo.s32 	%r437, %r434, %r435, %r436;
	shl.b32 	%r438, %r437, 3;
	sub.s32 	%r439, %r8, %r438;
	setp.eq.s32 	%p69, %r439, 0;
	mul.wide.s32 	%rd342, %r1068, 4;
	add.s64 	%rd343, %rd13, %rd342;
	ld.global.f32 	%f269, [%rd343];
	ld.global.f32 	%f270, [%rd343+4];
	ld.global.f32 	%f271, [%rd343+8];
	ld.global.f32 	%f272, [%rd343+12];
	@%p69 bra 	$L__BB3_84;
	mov.u32 	%r440, %ctaid.y;
	mov.u32 	%r441, %ntid.y;
	mov.u32 	%r442, %tid.y;
	mad.lo.s32 	%r443, %r440, %r441, %r442;
	shl.b32 	%r444, %r443, 3;
	sub.s32 	%r445, %r8, %r444;
	setp.eq.s32 	%p70, %r445, 1;
	ld.global.f32 	%f1060, [%rd11];
	fma.rn.f32 	%f1061, %f269, %f1060, %f1555;
	ld.global.f32 	%f1062, [%rd11+4];
	fma.rn.f32 	%f1063, %f270, %f1062, %f1061;
	ld.global.f32 	%f1064, [%rd11+8];
	fma.rn.f32 	%f1065, %f271, %f1064, %f1063;
	ld.global.f32 	%f1066, [%rd11+12];
	fma.rn.f32 	%f1555, %f272, %f1066, %f1065;
	@%p70 bra 	$L__BB3_84;
	ld.param.u32 	%r1069, [_Z13matmul_kernelPfS_ii_param_3];
	mov.u32 	%r446, %ctaid.y;
	mov.u32 	%r447, %ntid.y;
	mov.u32 	%r448, %tid.y;
	mad.lo.s32 	%r449, %r446, %r447, %r448;
	shl.b32 	%r450, %r449, 3;
	sub.s32 	%r451, %r8, %r450;
	setp.eq.s32 	%p71, %r451, 2;
	mul.wide.s32 	%rd344, %r1069, 4;
	add.s64 	%rd14, %rd11, %rd344;
	ld.global.f32 	%f1067, [%rd14];
	fma.rn.f32 	%f1068, %f269, %f1067, %f1554;
	ld.global.f32 	%f1069, [%rd14+4];
	fma.rn.f32 	%f1070, %f270, %f1069, %f1068;
	ld.global.f32 	%f1071, [%rd14+8];
	fma.rn.f32 	%f1072, %f271, %f1071, %f1070;
	ld.global.f32 	%f1073, [%rd14+12];
	fma.rn.f32 	%f1554, %f272, %f1073, %f1072;
	@%p71 bra 	$L__BB3_84;
	ld.param.u32 	%r1070, [_Z13matmul_kernelPfS_ii_param_3];
	mov.u32 	%r452, %ctaid.y;
	mov.u32 	%r453, %ntid.y;
	mov.u32 	%r454, %tid.y;
	mad.lo.s32 	%r455, %r452, %r453, %r454;
	shl.b32 	%r456, %r455, 3;
	sub.s32 	%r457, %r8, %r456;
	setp.eq.s32 	%p72, %r457, 3;
	mul.wide.s32 	%rd345, %r1070, 4;
	add.s64 	%rd15, %rd14, %rd345;
	ld.global.f32 	%f1074, [%rd15];
	fma.rn.f32 	%f1075, %f269, %f1074, %f1553;
	ld.global.f32 	%f1076, [%rd15+4];
	fma.rn.f32 	%f1077, %f270, %f1076, %f1075;
	ld.global.f32 	%f1078, [%rd15+8];
	fma.rn.f32 	%f1079, %f271, %f1078, %f1077;
	ld.global.f32 	%f1080, [%rd15+12];
	fma.rn.f32 	%f1553, %f272, %f1080, %f1079;
	@%p72 bra 	$L__BB3_84;
	ld.param.u32 	%r1071, [_Z13matmul_kernelPfS_ii_param_3];
	mov.u32 	%r458, %ctaid.y;
	mov.u32 	%r459, %ntid.y;
	mov.u32 	%r460, %tid.y;
	mad.lo.s32 	%r461, %r458, %r459, %r460;
	shl.b32 	%r462, %r461, 3;
	sub.s32 	%r463, %r8, %r462;
	setp.eq.s32 	%p73, %r463, 4;
	mul.wide.s32 	%rd346, %r1071, 4;
	add.s64 	%rd16, %rd15, %rd346;
	ld.global.f32 	%f1081, [%rd16];
	fma.rn.f32 	%f1082, %f269, %f1081, %f1552;
	ld.global.f32 	%f1083, [%rd16+4];
	fma.rn.f32 	%f1084, %f270, %f1083, %f1082;
	ld.global.f32 	%f1085, [%rd16+8];
	fma.rn.f32 	%f1086, %f271, %f1085, %f1084;
	ld.global.f32 	%f1087, [%rd16+12];
	fma.rn.f32 	%f1552, %f272, %f1087, %f1086;
	@%p73 bra 	$L__BB3_84;
	ld.param.u32 	%r1072, [_Z13matmul_kernelPfS_ii_param_3];
	mov.u32 	%r464, %ctaid.y;
	mov.u32 	%r465, %ntid.y;
	mov.u32 	%r466, %tid.y;
	mad.lo.s32 	%r467, %r464, %r465, %r466;
	shl.b32 	%r468, %r467, 3;
	sub.s32 	%r469, %r8, %r468;
	setp.eq.s32 	%p74, %r469, 5;
	mul.wide.s32 	%rd347, %r1072, 4;
	add.s64 	%rd17, %rd16, %rd347;
	ld.global.f32 	%f1088, [%rd17];
	fma.rn.f32 	%f1089, %f269, %f1088, %f1551;
	ld.global.f32 	%f1090, [%rd17+4];
	fma.rn.f32 	%f1091, %f270, %f1090, %f1089;
	ld.global.f32 	%f1092, [%rd17+8];
	fma.rn.f32 	%f1093, %f271, %f1092, %f1091;
	ld.global.f32 	%f1094, [%rd17+12];
	fma.rn.f32 	%f1551, %f272, %f1094, %f1093;
	@%p74 bra 	$L__BB3_84;
	ld.param.u32 	%r1073, [_Z13matmul_kernelPfS_ii_param_3];
	mov.u32 	%r470, %ctaid.y;
	mov.u32 	%r471, %ntid.y;
	mov.u32 	%r472, %tid.y;
	mad.lo.s32 	%r473, %r470, %r471, %r472;
	shl.b32 	%r474, %r473, 3;
	sub.s32 	%r475, %r8, %r474;
	setp.eq.s32 	%p75, %r475, 6;
	mul.wide.s32 	%rd348, %r1073, 4;
	add.s64 	%rd18, %rd17, %rd348;
	ld.global.f32 	%f1095, [%rd18];
	fma.rn.f32 	%f1096, %f269, %f1095, %f1550;
	ld.global.f32 	%f1097, [%rd18+4];
	fma.rn.f32 	%f1098, %f270, %f1097, %f1096;
	ld.global.f32 	%f1099, [%rd18+8];
	fma.rn.f32 	%f1100, %f271, %f1099, %f1098;
	ld.global.f32 	%f1101, [%rd18+12];
	fma.rn.f32 	%f1550, %f272, %f1101, %f1100;
	@%p75 bra 	$L__BB3_84;
	ld.param.u32 	%r1074, [_Z13matmul_kernelPfS_ii_param_3];
	mov.u32 	%r476, %ctaid.y;
	mov.u32 	%r477, %ntid.y;
	mov.u32 	%r478, %tid.y;
	mad.lo.s32 	%r479, %r476, %r477, %r478;
	shl.b32 	%r480, %r479, 3;
	sub.s32 	%r481, %r8, %r480;
	setp.eq.s32 	%p76, %r481, 7;
	mul.wide.s32 	%rd349, %r1074, 4;
	add.s64 	%rd19, %rd18, %rd349;
	ld.global.f32 	%f1102, [%rd19];
	fma.rn.f32 	%f1103, %f269, %f1102, %f1549;
	ld.global.f32 	%f1104, [%rd19+4];
	fma.rn.f32 	%f1105, %f270, %f1104, %f1103;
	ld.global.f32 	%f1106, [%rd19+8];
	fma.rn.f32 	%f1107, %f271, %f1106, %f1105;
	ld.global.f32 	%f1108, [%rd19+12];
	fma.rn.f32 	%f1549, %f272, %f1108, %f1107;
	@%p76 bra 	$L__BB3_84;
	ld.param.u32 	%r1075, [_Z13matmul_kernelPfS_ii_param_3];
	mul.wide.s32 	%rd350, %r1075, 4;
	add.s64 	%rd351, %rd19, %rd350;
	ld.global.f32 	%f1109, [%rd351];
	fma.rn.f32 	%f1110, %f269, %f1109, %f1548;
	ld.global.f32 	%f1111, [%rd351+4];
	fma.rn.f32 	%f1112, %f270, %f1111, %f1110;
	ld.global.f32 	%f1113, [%rd351+8];
	fma.rn.f32 	%f1114, %f271, %f1113, %f1112;
	ld.global.f32 	%f1115, [%rd351+12];
	fma.rn.f32 	%f1548, %f272, %f1115, %f1114;
$L__BB3_84:
	ld.param.u32 	%r1076, [_Z13matmul_kernelPfS_ii_param_3];
	add.s64 	%rd576, %rd576, 4;
	and.b32  	%r482, %r1076, 3;
	cvt.u64.u32 	%rd352, %r482;
	cvt.s64.s32 	%rd353, %r1076;
	sub.s64 	%rd354, %rd353, %rd352;
	setp.lt.u64 	%p77, %rd576, %rd354;
	@%p77 bra 	$L__BB3_4;
$L__BB3_85:
	ld.param.u32 	%r1077, [_Z13matmul_kernelPfS_ii_param_3];
	and.b32  	%r483, %r1077, 3;
	cvt.u64.u32 	%rd355, %r483;
	cvt.s64.s32 	%rd356, %r1077;
	sub.s64 	%rd357, %rd356, %rd355;
	setp.ge.u64 	%p78, %rd357, %rd356;
	@%p78 bra 	$L__BB3_167;
	ld.param.u32 	%r1078, [_Z13matmul_kernelPfS_ii_param_3];
	ld.param.u64 	%rd573, [_Z13matmul_kernelPfS_ii_param_0];
	cvta.to.global.u64 	%rd578, %rd573;
	mov.u32 	%r484, %ctaid.y;
	mov.u32 	%r485, %ntid.y;
	mov.u32 	%r486, %tid.y;
	mad.lo.s32 	%r487, %r484, %r485, %r486;
	shl.b32 	%r489, %r487, 3;
	sub.s32 	%r490, %r8, %r489;
	setp.eq.s32 	%p79, %r490, 0;
	mov.u32 	%r491, %ctaid.x;
	mov.u32 	%r492, %ntid.x;
	mov.u32 	%r493, %tid.x;
	mad.lo.s32 	%r494, %r491, %r492, %r493;
	shl.b32 	%r495, %r494, 3;
	sub.s32 	%r496, %r8, %r495;
	setp.eq.s32 	%p80, %r496, 7;
	or.pred  	%p1, %p80, %p79;
	and.b32  	%r497, %r1078, 3;
	cvt.u64.u32 	%rd577, %r497;
	shl.b32 	%r498, %r1078, 2;
	cvt.u64.u32 	%rd358, %r498;
	and.b64  	%rd359, %rd358, 12;
	mul.wide.u32 	%rd360, %r487, 32;
	or.b64  	%rd361, %rd360, 8;
	cvt.s64.s32 	%rd362, %r1078;
	mul.lo.s64 	%rd363, %rd361, %rd362;
	sub.s64 	%rd4, %rd363, %rd359;
	or.b64  	%rd364, %rd360, 12;
	mul.lo.s64 	%rd365, %rd364, %rd362;
	sub.s64 	%rd5, %rd365, %rd359;
	or.b64  	%rd366, %rd360, 16;
	mul.lo.s64 	%rd367, %rd366, %rd362;
	sub.s64 	%rd6, %rd367, %rd359;
	or.b64  	%rd368, %rd360, 20;
	mul.lo.s64 	%rd369, %rd368, %rd362;
	sub.s64 	%rd7, %rd369, %rd359;
	or.b64  	%rd370, %rd360, 24;
	mul.lo.s64 	%rd371, %rd370, %rd362;
	sub.s64 	%rd8, %rd371, %rd359;
	or.b64  	%rd372, %rd360, 28;
	mul.lo.s64 	%rd373, %rd372, %rd362;
	sub.s64 	%rd9, %rd373, %rd359;
	add.s64 	%rd374, %rd360, 32;
	mul.lo.s64 	%rd375, %rd374, %rd362;
	sub.s64 	%rd10, %rd375, %rd359;
$L__BB3_87:
	setp.eq.s32 	%p81, %r496, 0;
	@%p81 bra 	$L__BB3_166;
	@%p79 bra 	$L__BB3_97;
	ld.param.u32 	%r1079, [_Z13matmul_kernelPfS_ii_param_3];
	mov.u32 	%r511, %ctaid.y;
	mov.u32 	%r512, %ntid.y;
	mov.u32 	%r513, %tid.y;
	mad.lo.s32 	%r514, %r511, %r512, %r513;
	shl.b32 	%r515, %r514, 3;
	sub.s32 	%r516, %r8, %r515;
	setp.eq.s32 	%p83, %r516, 1;
	mov.u32 	%r517, %ctaid.x;
	mov.u32 	%r518, %ntid.x;
	mov.u32 	%r519, %tid.x;
	mad.lo.s32 	%r520, %r517, %r518, %r519;
	shl.b32 	%r521, %r520, 3;
	cvt.s64.s32 	%rd376, %r1079;
	mul.wide.s32 	%rd377, %r1079, %r521;
	add.s64 	%rd378, %rd377, %rd376;
	shl.b64 	%rd379, %rd378, 2;
	shl.b32 	%r522, %r1079, 2;
	cvt.u64.u32 	%rd380, %r522;
	and.b64  	%rd381, %rd380, 12;
	sub.s64 	%rd382, %rd379, %rd381;
	add.s64 	%rd383, %rd578, %rd382;
	ld.global.f32 	%f409, [%rd383];
	cvt.u64.u32 	%rd384, %r515;
	mad.lo.s64 	%rd385, %rd376, %rd384, %rd376;
	shl.b64 	%rd386, %rd385, 2;
	sub.s64 	%rd387, %rd386, %rd381;
	add.s64 	%rd388, %rd578, %rd387;
	ld.global.f32 	%f1116, [%rd388];
	fma.rn.f32 	%f1611, %f409, %f1116, %f1611;
	@%p83 bra 	$L__BB3_97;
	mov.u32 	%r523, %ctaid.y;
	mov.u32 	%r524, %ntid.y;
	mov.u32 	%r525, %tid.y;
	mad.lo.s32 	%r526, %r523, %r524, %r525;
	shl.b32 	%r527, %r526, 3;
	sub.s32 	%r528, %r8, %r527;
	setp.eq.s32 	%p84, %r528, 2;
	add.s64 	%rd389, %rd578, %rd4;
	ld.global.f32 	%f1117, [%rd389];
	fma.rn.f32 	%f1610, %f409, %f1117, %f1610;
	@%p84 bra 	$L__BB3_97;
	mov.u32 	%r529, %ctaid.y;
	mov.u32 	%r530, %ntid.y;
	mov.u32 	%r531, %tid.y;
	mad.lo.s32 	%r532, %r529, %r530, %r531;
	shl.b32 	%r533, %r532, 3;
	sub.s32 	%r534, %r8, %r533;
	setp.eq.s32 	%p85, %r534, 3;
	add.s64 	%rd390, %rd578, %rd5;
	ld.global.f32 	%f1118, [%rd390];
	fma.rn.f32 	%f1609, %f409, %f1118, %f1609;
	@%p85 bra 	$L__BB3_97;
	mov.u32 	%r535, %ctaid.y;
	mov.u32 	%r536, %ntid.y;
	mov.u32 	%r537, %tid.y;
	mad.lo.s32 	%r538, %r535, %r536, %r537;
	shl.b32 	%r539, %r538, 3;
	sub.s32 	%r540, %r8, %r539;
	setp.eq.s32 	%p86, %r540, 4;
	add.s64 	%rd391, %rd578, %rd6;
	ld.global.f32 	%f1119, [%rd391];
	fma.rn.f32 	%f1608, %f409, %f1119, %f1608;
	@%p86 bra 	$L__BB3_97;
	mov.u32 	%r541, %ctaid.y;
	mov.u32 	%r542, %ntid.y;
	mov.u32 	%r543, %tid.y;
	mad.lo.s32 	%r544, %r541, %r542, %r543;
	shl.b32 	%r545, %r544, 3;
	sub.s32 	%r546, %r8, %r545;
	setp.eq.s32 	%p87, %r546, 5;
	add.s64 	%rd392, %rd578, %rd7;
	ld.global.f32 	%f1120, [%rd392];
	fma.rn.f32 	%f1607, %f409, %f1120, %f1607;
	@%p87 bra 	$L__BB3_97;
	mov.u32 	%r547, %ctaid.y;
	mov.u32 	%r548, %ntid.y;
	mov.u32 	%r549, %tid.y;
	mad.lo.s32 	%r550, %r547, %r548, %r549;
	shl.b32 	%r551, %r550, 3;
	sub.s32 	%r552, %r8, %r551;
	setp.eq.s32 	%p88, %r552, 6;
	add.s64 	%rd393, %rd578, %rd8;
	ld.global.f32 	%f1121, [%rd393];
	fma.rn.f32 	%f1606, %f409, %f1121, %f1606;
	@%p88 bra 	$L__BB3_97;
	mov.u32 	%r553, %ctaid.y;
	mov.u32 	%r554, %ntid.y;
	mov.u32 	%r555, %tid.y;
	mad.lo.s32 	%r556, %r553, %r554, %r555;
	shl.b32 	%r557, %r556, 3;
	sub.s32 	%r558, %r8, %r557;
	setp.eq.s32 	%p89, %r558, 7;
	add.s64 	%rd394, %rd578, %rd9;
	ld.global.f32 	%f1122, [%rd394];
	fma.rn.f32 	%f1605, %f409, %f1122, %f1605;
	@%p89 bra 	$L__BB3_97;
	add.s64 	%rd395, %rd578, %rd10;
	ld.global.f32 	%f1123, [%rd395];
	fma.rn.f32 	%f1604, %f409, %f1123, %f1604;
$L__BB3_97:
	setp.eq.s32 	%p90, %r496, 1;
	@%p90 bra 	$L__BB3_166;
	@%p79 bra 	$L__BB3_107;
	ld.param.u32 	%r1080, [_Z13matmul_kernelPfS_ii_param_3];
	mov.u32 	%r571, %ctaid.y;
	mov.u32 	%r572, %ntid.y;
	mov.u32 	%r573, %tid.y;
	mad.lo.s32 	%r574, %r571, %r572, %r573;
	shl.b32 	%r575, %r574, 3;
	sub.s32 	%r576, %r8, %r575;
	setp.eq.s32 	%p92, %r576, 1;
	mov.u32 	%r577, %ctaid.x;
	mov.u32 	%r578, %ntid.x;
	mov.u32 	%r579, %tid.x;
	mad.lo.s32 	%r580, %r577, %r578, %r579;
	shl.b32 	%r581, %r580, 3;
	cvt.s64.s32 	%rd396, %r581;
	or.b64  	%rd397, %rd396, 2;
	cvt.s64.s32 	%rd398, %r1080;
	mul.lo.s64 	%rd399, %rd397, %rd398;
	shl.b64 	%rd400, %rd399, 2;
	shl.b32 	%r582, %r1080, 2;
	cvt.u64.u32 	%rd401, %r582;
	and.b64  	%rd402, %rd401, 12;
	sub.s64 	%rd403, %rd400, %rd402;
	add.s64 	%rd404, %rd578, %rd403;
	ld.global.f32 	%f426, [%rd404];
	cvt.u64.u32 	%rd405, %r575;
	mad.lo.s64 	%rd406, %rd398, %rd405, %rd398;
	shl.b64 	%rd407, %rd406, 2;
	sub.s64 	%rd408, %rd407, %rd402;
	add.s64 	%rd409, %rd578, %rd408;
	ld.global.f32 	%f1124, [%rd409];
	fma.rn.f32 	%f1603, %f426, %f1124, %f1603;
	@%p92 bra 	$L__BB3_107;
	mov.u32 	%r583, %ctaid.y;
	mov.u32 	%r584, %ntid.y;
	mov.u32 	%r585, %tid.y;
	mad.lo.s32 	%r586, %r583, %r584, %r585;
	shl.b32 	%r587, %r586, 3;
	sub.s32 	%r588, %r8, %r587;
	setp.eq.s32 	%p93, %r588, 2;
	add.s64 	%rd410, %rd578, %rd4;
	ld.global.f32 	%f1125, [%rd410];
	fma.rn.f32 	%f1602, %f426, %f1125, %f1602;
	@%p93 bra 	$L__BB3_107;
	mov.u32 	%r589, %ctaid.y;
	mov.u32 	%r590, %ntid.y;
	mov.u32 	%r591, %tid.y;
	mad.lo.s32 	%r592, %r589, %r590, %r591;
	shl.b32 	%r593, %r592, 3;
	sub.s32 	%r594, %r8, %r593;
	setp.eq.s32 	%p94, %r594, 3;
	add.s64 	%rd411, %rd578, %rd5;
	ld.global.f32 	%f1126, [%rd411];
	fma.rn.f32 	%f1601, %f426, %f1126, %f1601;
	@%p94 bra 	$L__BB3_107;
	mov.u32 	%r595, %ctaid.y;
	mov.u32 	%r596, %ntid.y;
	mov.u32 	%r597, %tid.y;
	mad.lo.s32 	%r598, %r595, %r596, %r597;
	shl.b32 	%r599, %r598, 3;
	sub.s32 	%r600, %r8, %r599;
	setp.eq.s32 	%p95, %r600, 4;
	add.s64 	%rd412, %rd578, %rd6;
	ld.global.f32 	%f1127, [%rd412];
	fma.rn.f32 	%f1600, %f426, %f1127, %f1600;
	@%p95 bra 	$L__BB3_107;
	mov.u32 	%r601, %ctaid.y;
	mov.u32 	%r602, %ntid.y;
	mov.u32 	%r603, %tid.y;
	mad.lo.s32 	%r604, %r601, %r602, %r603;
	shl.b32 	%r605, %r604, 3;
	sub.s32 	%r606, %r8, %r605;
	setp.eq.s32 	%p96, %r606, 5;
	add.s64 	%rd413, %rd578, %rd7;
	ld.global.f32 	%f1128, [%rd413];
	fma.rn.f32 	%f1599, %f426, %f1128, %f1599;
	@%p96 bra 	$L__BB3_107;
	mov.u32 	%r607, %ctaid.y;
	mov.u32 	%r608, %ntid.y;
	mov.u32 	%r609, %tid.y;
	mad.lo.s32 	%r610, %r607, %r608, %r609;
	shl.b32 	%r611, %r610, 3;
	sub.s32 	%r612, %r8, %r611;
	setp.eq.s32 	%p97, %r612, 6;
	add.s64 	%rd414, %rd578, %rd8;
	ld.global.f32 	%f1129, [%rd414];
	fma.rn.f32 	%f1598, %f426, %f1129, %f1598;
	@%p97 bra 	$L__BB3_107;
	mov.u32 	%r613, %ctaid.y;
	mov.u32 	%r614, %ntid.y;
	mov.u32 	%r615, %tid.y;
	mad.lo.s32 	%r616, %r613, %r614, %r615;
	shl.b32 	%r617, %r616, 3;
	sub.s32 	%r618, %r8, %r617;
	setp.eq.s32 	%p98, %r618, 7;
	add.s64 	%rd415, %rd578, %rd9;
	ld.global.f32 	%f1130, [%rd415];
	fma.rn.f32 	%f1597, %f426, %f1130, %f1597;
	@%p98 bra 	$L__BB3_107;
	add.s64 	%rd416, %rd578, %rd10;
	ld.global.f32 	%f1131, [%rd416];
	fma.rn.f32 	%f1596, %f426, %f1131, %f1596;
$L__BB3_107:
	setp.eq.s32 	%p99, %r496, 2;
	@%p99 bra 	$L__BB3_166;
	@%p79 bra 	$L__BB3_117;
	ld.param.u32 	%r1081, [_Z13matmul_kernelPfS_ii_param_3];
	mov.u32 	%r631, %ctaid.y;
	mov.u32 	%r632, %ntid.y;
	mov.u32 	%r633, %tid.y;
	mad.lo.s32 	%r634, %r631, %r632, %r633;
	shl.b32 	%r635, %r634, 3;
	sub.s32 	%r636, %r8, %r635;
	setp.eq.s32 	%p101, %r636, 1;
	mov.u32 	%r637, %ctaid.x;
	mov.u32 	%r638, %ntid.x;
	mov.u32 	%r639, %tid.x;
	mad.lo.s32 	%r640, %r637, %r638, %r639;
	shl.b32 	%r641, %r640, 3;
	cvt.s64.s32 	%rd417, %r641;
	or.b64  	%rd418, %rd417, 3;
	cvt.s64.s32 	%rd419, %r1081;
	mul.lo.s64 	%rd420, %rd418, %rd419;
	shl.b64 	%rd421, %rd420, 2;
	shl.b32 	%r642, %r1081, 2;
	cvt.u64.u32 	%rd422, %r642;
	and.b64  	%rd423, %rd422, 12;
	sub.s64 	%rd424, %rd421, %rd423;
	add.s64 	%rd425, %rd578, %rd424;
	ld.global.f32 	%f443, [%rd425];
	cvt.u64.u32 	%rd426, %r635;
	mad.lo.s64 	%rd427, %rd419, %rd426, %rd419;
	shl.b64 	%rd428, %rd427, 2;
	sub.s64 	%rd429, %rd428, %rd423;
	add.s64 	%rd430, %rd578, %rd429;
	ld.global.f32 	%f1132, [%rd430];
	fma.rn.f32 	%f1595, %f443, %f1132, %f1595;
	@%p101 bra 	$L__BB3_117;
	mov.u32 	%r643, %ctaid.y;
	mov.u32 	%r644, %ntid.y;
	mov.u32 	%r645, %tid.y;
	mad.lo.s32 	%r646, %r643, %r644, %r645;
	shl.b32 	%r647, %r646, 3;
	sub.s32 	%r648, %r8, %r647;
	setp.eq.s32 	%p102, %r648, 2;
	add.s64 	%rd431, %rd578, %rd4;
	ld.global.f32 	%f1133, [%rd431];
	fma.rn.f32 	%f1594, %f443, %f1133, %f1594;
	@%p102 bra 	$L__BB3_117;
	mov.u32 	%r649, %ctaid.y;
	mov.u32 	%r650, %ntid.y;
	mov.u32 	%r651, %tid.y;
	mad.lo.s32 	%r652, %r649, %r650, %r651;
	shl.b32 	%r653, %r652, 3;
	sub.s32 	%r654, %r8, %r653;
	setp.eq.s32 	%p103, %r654, 3;
	add.s64 	%rd432, %rd578, %rd5;
	ld.global.f32 	%f1134, [%rd432];
	fma.rn.f32 	%f1593, %f443, %f1134, %f1593;
	@%p103 bra 	$L__BB3_117;
	mov.u32 	%r655, %ctaid.y;
	mov.u32 	%r656, %ntid.y;
	mov.u32 	%r657, %tid.y;
	mad.lo.s32 	%r658, %r655, %r656, %r657;
	shl.b32 	%r659, %r658, 3;
	sub.s32 	%r660, %r8, %r659;
	setp.eq.s32 	%p104, %r660, 4;
	add.s64 	%rd433, %rd578, %rd6;
	ld.global.f32 	%f1135, [%rd433];
	fma.rn.f32 	%f1592, %f443, %f1135, %f1592;
	@%p104 bra 	$L__BB3_117;
	mov.u32 	%r661, %ctaid.y;
	mov.u32 	%r662, %ntid.y;
	mov.u32 	%r663, %tid.y;
	mad.lo.s32 	%r664, %r661, %r662, %r663;
	shl.b32 	%r665, %r664, 3;
	sub.s32 	%r666, %r8, %r665;
	setp.eq.s32 	%p105, %r666, 5;
	add.s64 	%rd434, %rd578, %rd7;
	ld.global.f32 	%f1136, [%rd434];
	fma.rn.f32 	%f1591, %f443, %f1136, %f1591;
	@%p105 bra 	$L__BB3_117;
	mov.u32 	%r667, %ctaid.y;
	mov.u32 	%r668, %ntid.y;
	mov.u32 	%r669, %tid.y;
	mad.lo.s32 	%r670, %r667, %r668, %r669;
	shl.b32 	%r671, %r670, 3;
	sub.s32 	%r672, %r8, %r671;
	setp.eq.s32 	%p106, %r672, 6;
	add.s64 	%rd435, %rd578, %rd8;
	ld.global.f32 	%f1137, [%rd435];
	fma.rn.f32 	%f1590, %f443, %f1137, %f1590;
	@%p106 bra 	$L__BB3_117;
	mov.u32 	%r673, %ctaid.y;
	mov.u32 	%r674, %ntid.y;
	mov.u32 	%r675, %tid.y;
	mad.lo.s32 	%r676, %r673, %r674, %r675;
	shl.b32 	%r677, %r676, 3;
	sub.s32 	%r678, %r8, %r677;
	setp.eq.s32 	%p107, %r678, 7;
	add.s64 	%rd436, %rd578, %rd9;
	ld.global.f32 	%f1138, [%rd436];
	fma.rn.f32 	%f1589, %f443, %f1138, %f1589;
	@%p107 bra 	$L__BB3_117;
	add.s64 	%rd437, %rd578, %rd10;
	ld.global.f32 	%f1139, [%rd437];
	fma.rn.f32 	%f1588, %f443, %f1139, %f1588;
$L__BB3_117:
	setp.eq.s32 	%p108, %r496, 3;
	@%p108 bra 	$L__BB3_166;
	@%p79 bra 	$L__BB3_127;
	ld.param.u32 	%r1082, [_Z13matmul_kernelPfS_ii_param_3];
	mov.u32 	%r691, %ctaid.y;
	mov.u32 	%r692, %ntid.y;
	mov.u32 	%r693, %tid.y;
	mad.lo.s32 	%r694, %r691, %r692, %r693;
	shl.b32 	%r695, %r694, 3;
	sub.s32 	%r696, %r8, %r695;
	setp.eq.s32 	%p110, %r696, 1;
	mov.u32 	%r697, %ctaid.x;
	mov.u32 	%r698, %ntid.x;
	mov.u32 	%r699, %tid.x;
	mad.lo.s32 	%r700, %r697, %r698, %r699;
	shl.b32 	%r701, %r700, 3;
	cvt.s64.s32 	%rd438, %r701;
	or.b64  	%rd439, %rd438, 4;
	cvt.s64.s32 	%rd440, %r1082;
	mul.lo.s64 	%rd441, %rd439, %rd440;
	shl.b64 	%rd442, %rd441, 2;
	shl.b32 	%r702, %r1082, 2;
	cvt.u64.u32 	%rd443, %r702;
	and.b64  	%rd444, %rd443, 12;
	sub.s64 	%rd445, %rd442, %rd444;
	add.s64 	%rd446, %rd578, %rd445;
	ld.global.f32 	%f460, [%rd446];
	cvt.u64.u32 	%rd447, %r695;
	mad.lo.s64 	%rd448, %rd440, %rd447, %rd440;
	shl.b64 	%rd449, %rd448, 2;
	sub.s64 	%rd450, %rd449, %rd444;
	add.s64 	%rd451, %rd578, %rd450;
	ld.global.f32 	%f1140, [%rd451];
	fma.rn.f32 	%f1587, %f460, %f1140, %f1587;
	@%p110 bra 	$L__BB3_127;
	mov.u32 	%r703, %ctaid.y;
	mov.u32 	%r704, %ntid.y;
	mov.u32 	%r705, %tid.y;
	mad.lo.s32 	%r706, %r703, %r704, %r705;
	shl.b32 	%r707, %r706, 3;
	sub.s32 	%r708, %r8, %r707;
	setp.eq.s32 	%p111, %r708, 2;
	add.s64 	%rd452, %rd578, %rd4;
	ld.global.f32 	%f1141, [%rd452];
	fma.rn.f32 	%f1586, %f460, %f1141, %f1586;
	@%p111 bra 	$L__BB3_127;
	mov.u32 	%r709, %ctaid.y;
	mov.u32 	%r710, %ntid.y;
	mov.u32 	%r711, %tid.y;
	mad.lo.s32 	%r712, %r709, %r710, %r711;
	shl.b32 	%r713, %r712, 3;
	sub.s32 	%r714, %r8, %r713;
	setp.eq.s32 	%p112, %r714, 3;
	add.s64 	%rd453, %rd578, %rd5;
	ld.global.f32 	%f1142, [%rd453];
	fma.rn.f32 	%f1585, %f460, %f1142, %f1585;
	@%p112 bra 	$L__BB3_127;
	mov.u32 	%r715, %ctaid.y;
	mov.u32 	%r716, %ntid.y;
	mov.u32 	%r717, %tid.y;
	mad.lo.s32 	%r718, %r715, %r716, %r717;
	shl.b32 	%r719, %r718, 3;
	sub.s32 	%r720, %r8, %r719;
	setp.eq.s32 	%p113, %r720, 4;
	add.s64 	%rd454, %rd578, %rd6;
	ld.global.f32 	%f1143, [%rd454];
	fma.rn.f32 	%f1584, %f460, %f1143, %f1584;
	@%p113 bra 	$L__BB3_127;
	mov.u32 	%r721, %ctaid.y;
	mov.u32 	%r722, %ntid.y;
	mov.u32 	%r723, %tid.y;
	mad.lo.s32 	%r724, %r721, %r722, %r723;
	shl.b32 	%r725, %r724, 3;
	sub.s32 	%r726, %r8, %r725;
	setp.eq.s32 	%p114, %r726, 5;
	add.s64 	%rd455, %rd578, %rd7;
	ld.global.f32 	%f1144, [%rd455];
	fma.rn.f32 	%f1583, %f460, %f1144, %f1583;
	@%p114 bra 	$L__BB3_127;
	mov.u32 	%r727, %ctaid.y;
	mov.u32 	%r728, %ntid.y;
	mov.u32 	%r729, %tid.y;
	mad.lo.s32 	%r730, %r727, %r728, %r729;
	shl.b32 	%r731, %r730, 3;
	sub.s32 	%r732, %r8, %r731;
	setp.eq.s32 	%p115, %r732, 6;
	add.s64 	%rd456, %rd578, %rd8;
	ld.global.f32 	%f1145, [%rd456];
	fma.rn.f32 	%f1582, %f460, %f1145, %f1582;
	@%p115 bra 	$L__BB3_127;
	mov.u32 	%r733, %ctaid.y;
	mov.u32 	%r734, %ntid.y;
	mov.u32 	%r735, %tid.y;
	mad.lo.s32 	%r736, %r733, %r734, %r735;
	shl.b32 	%r737, %r736, 3;
	sub.s32 	%r738, %r8, %r737;
	setp.eq.s32 	%p116, %r738, 7;
	add.s64 	%rd457, %rd578, %rd9;
	ld.global.f32 	%f1146, [%rd457];
	fma.rn.f32 	%f1581, %f460, %f1146, %f1581;
	@%p116 bra 	$L__BB3_127;
	add.s64 	%rd458, %rd578, %rd10;
	ld.global.f32 	%f1147, [%rd458];
	fma.rn.f32 	%f1580, %f460, %f1147, %f1580;
$L__BB3_127:
	setp.eq.s32 	%p117, %r496, 4;
	@%p117 bra 	$L__BB3_166;
	@%p79 bra 	$L__BB3_137;
	ld.param.u32 	%r1083, [_Z13matmul_kernelPfS_ii_param_3];
	mov.u32 	%r751, %ctaid.y;
	mov.u32 	%r752, %ntid.y;
	mov.u32 	%r753, %tid.y;
	mad.lo.s32 	%r754, %r751, %r752, %r753;
	shl.b32 	%r755, %r754, 3;
	sub.s32 	%r756, %r8, %r755;
	setp.eq.s32 	%p119, %r756, 1;
	mov.u32 	%r757, %ctaid.x;
	mov.u32 	%r758, %ntid.x;
	mov.u32 	%r759, %tid.x;
	mad.lo.s32 	%r760, %r757, %r758, %r759;
	shl.b32 	%r761, %r760, 3;
	cvt.s64.s32 	%rd459, %r761;
	or.b64  	%rd460, %rd459, 5;
	cvt.s64.s32 	%rd461, %r1083;
	mul.lo.s64 	%rd462, %rd460, %rd461;
	shl.b64 	%rd463, %rd462, 2;
	shl.b32 	%r762, %r1083, 2;
	cvt.u64.u32 	%rd464, %r762;
	and.b64  	%rd465, %rd464, 12;
	sub.s64 	%rd466, %rd463, %rd465;
	add.s64 	%rd467, %rd578, %rd466;
	ld.global.f32 	%f477, [%rd467];
	cvt.u64.u32 	%rd468, %r755;
	mad.lo.s64 	%rd469, %rd461, %rd468, %rd461;
	shl.b64 	%rd470, %rd469, 2;
	sub.s64 	%rd471, %rd470, %rd465;
	add.s64 	%rd472, %rd578, %rd471;
	ld.global.f32 	%f1148, [%rd472];
	fma.rn.f32 	%f1579, %f477, %f1148, %f1579;
	@%p119 bra 	$L__BB3_137;
	mov.u32 	%r763, %ctaid.y;
	mov.u32 	%r764, %ntid.y;
	mov.u32 	%r765, %tid.y;
	mad.lo.s32 	%r766, %r763, %r764, %r765;
	shl.b32 	%r767, %r766, 3;
	sub.s32 	%r768, %r8, %r767;
	setp.eq.s32 	%p120, %r768, 2;
	add.s64 	%rd473, %rd578, %rd4;
	ld.global.f32 	%f1149, [%rd473];
	fma.rn.f32 	%f1578, %f477, %f1149, %f1578;
	@%p120 bra 	$L__BB3_137;
	mov.u32 	%r769, %ctaid.y;
	mov.u32 	%r770, %ntid.y;
	mov.u32 	%r771, %tid.y;
	mad.lo.s32 	%r772, %r769, %r770, %r771;
	shl.b32 	%r773, %r772, 3;
	sub.s32 	%r774, %r8, %r773;
	setp.eq.s32 	%p121, %r774, 3;
	add.s64 	%rd474, %rd578, %rd5;
	ld.global.f32 	%f1150, [%rd474];
	fma.rn.f32 	%f1577, %f477, %f1150, %f1577;
	@%p121 bra 	$L__BB3_137;
	mov.u32 	%r775, %ctaid.y;
	mov.u32 	%r776, %ntid.y;
	mov.u32 	%r777, %tid.y;
	mad.lo.s32 	%r778, %r775, %r776, %r777;
	shl.b32 	%r779, %r778, 3;
	sub.s32 	%r780, %r8, %r779;
	setp.eq.s32 	%p122, %r780, 4;
	add.s64 	%rd475, %rd578, %rd6;
	ld.global.f32 	%f1151, [%rd475];
	fma.rn.f32 	%f1576, %f477, %f1151, %f1576;
	@%p122 bra 	$L__BB3_137;
	mov.u32 	%r781, %ctaid.y;
	mov.u32 	%r782, %ntid.y;
	mov.u32 	%r783, %tid.y;
	mad.lo.s32 	%r784, %r781, %r782, %r783;
	shl.b32 	%r785, %r784, 3;
	sub.s32 	%r786, %r8, %r785;
	setp.eq.s32 	%p123, %r786, 5;
	add.s64 	%rd476, %rd578, %rd7;
	ld.global.f32 	%f1152, [%rd476];
	fma.rn.f32 	%f1575, %f477, %f1152, %f1575;
	@%p123 bra 	$L__BB3_137;
	mov.u32 	%r787, %ctaid.y;
	mov.u32 	%r788, %ntid.y;
	mov.u32 	%r789, %tid.y;
	mad.lo.s32 	%r790, %r787, %r788, %r789;
	shl.b32 	%r791, %r790, 3;
	sub.s32 	%r792, %r8, %r791;
	setp.eq.s32 	%p124, %r792, 6;
	add.s64 	%rd477, %rd578, %rd8;
	ld.global.f32 	%f1153, [%rd477];
	fma.rn.f32 	%f1574, %f477, %f1153, %f1574;
	@%p124 bra 	$L__BB3_137;
	mov.u32 	%r793, %ctaid.y;
	mov.u32 	%r794, %ntid.y;
	mov.u32 	%r795, %tid.y;
	mad.lo.s32 	%r796, %r793, %r794, %r795;
	shl.b32 	%r797, %r796, 3;
	sub.s32 	%r798, %r8, %r797;
	setp.eq.s32 	%p125, %r798, 7;
	add.s64 	%rd478, %rd578, %rd9;
	ld.global.f32 	%f1154, [%rd478];
	fma.rn.f32 	%f1573, %f477, %f1154, %f1573;
	@%p125 bra 	$L__BB3_137;
	add.s64 	%rd479, %rd578, %rd10;
	ld.global.f32 	%f1155, [%rd479];
	fma.rn.f32 	%f1572, %f477, %f1155, %f1572;
$L__BB3_137:
	setp.eq.s32 	%p126, %r496, 5;
	@%p126 bra 	$L__BB3_166;
	@%p79 bra 	$L__BB3_147;
	ld.param.u32 	%r1084, [_Z13matmul_kernelPfS_ii_param_3];
	mov.u32 	%r811, %ctaid.y;
	mov.u32 	%r812, %ntid.y;
	mov.u32 	%r813, %tid.y;
	mad.lo.s32 	%r814, %r811, %r812, %r813;
	shl.b32 	%r815, %r814, 3;
	sub.s32 	%r816, %r8, %r815;
	setp.eq.s32 	%p128, %r816, 1;
	mov.u32 	%r817, %ctaid.x;
	mov.u32 	%r818, %ntid.x;
	mov.u32 	%r819, %tid.x;
	mad.lo.s32 	%r820, %r817, %r818, %r819;
	shl.b32 	%r821, %r820, 3;
	cvt.s64.s32 	%rd480, %r821;
	or.b64  	%rd481, %rd480, 6;
	cvt.s64.s32 	%rd482, %r1084;
	mul.lo.s64 	%rd483, %rd481, %rd482;
	shl.b64 	%rd484, %rd483, 2;
	shl.b32 	%r822, %r1084, 2;
	cvt.u64.u32 	%rd485, %r822;
	and.b64  	%rd486, %rd485, 12;
	sub.s64 	%rd487, %rd484, %rd486;
	add.s64 	%rd488, %rd578, %rd487;
	ld.global.f32 	%f494, [%rd488];
	cvt.u64.u32 	%rd489, %r815;
	mad.lo.s64 	%rd490, %rd482, %rd489, %rd482;
	shl.b64 	%rd491, %rd490, 2;
	sub.s64 	%rd492, %rd491, %rd486;
	add.s64 	%rd493, %rd578, %rd492;
	ld.global.f32 	%f1156, [%rd493];
	fma.rn.f32 	%f1571, %f494, %f1156, %f1571;
	@%p128 bra 	$L__BB3_147;
	mov.u32 	%r823, %ctaid.y;
	mov.u32 	%r824, %ntid.y;
	mov.u32 	%r825, %tid.y;
	mad.lo.s32 	%r826, %r823, %r824, %r825;
	shl.b32 	%r827, %r826, 3;
	sub.s32 	%r828, %r8, %r827;
	setp.eq.s32 	%p129, %r828, 2;
	add.s64 	%rd494, %rd578, %rd4;
	ld.global.f32 	%f1157, [%rd494];
	fma.rn.f32 	%f1570, %f494, %f1157, %f1570;
	@%p129 bra 	$L__BB3_147;
	mov.u32 	%r829, %ctaid.y;
	mov.u32 	%r830, %ntid.y;
	mov.u32 	%r831, %tid.y;
	mad.lo.s32 	%r832, %r829, %r830, %r831;
	shl.b32 	%r833, %r832, 3;
	sub.s32 	%r834, %r8, %r833;
	setp.eq.s32 	%p130, %r834, 3;
	add.s64 	%rd495, %rd578, %rd5;
	ld.global.f32 	%f1158, [%rd495];
	fma.rn.f32 	%f1569, %f494, %f1158, %f1569;
	@%p130 bra 	$L__BB3_147;
	mov.u32 	%r835, %ctaid.y;
	mov.u32 	%r836, %ntid.y;
	mov.u32 	%r837, %tid.y;
	mad.lo.s32 	%r838, %r835, %r836, %r837;
	shl.b32 	%r839, %r838, 3;
	sub.s32 	%r840, %r8, %r839;
	setp.eq.s32 	%p131, %r840, 4;
	add.s64 	%rd496, %rd578, %rd6;
	ld.global.f32 	%f1159, [%rd496];
	fma.rn.f32 	%f1568, %f494, %f1159, %f1568;
	@%p131 bra 	$L__BB3_147;
	mov.u32 	%r841, %ctaid.y;
	mov.u32 	%r842, %ntid.y;
	mov.u32 	%r843, %tid.y;
	mad.lo.s32 	%r844, %r841, %r842, %r843;
	shl.b32 	%r845, %r844, 3;
	sub.s32 	%r846, %r8, %r845;
	setp.eq.s32 	%p132, %r846, 5;
	add.s64 	%rd497, %rd578, %rd7;
	ld.global.f32 	%f1160, [%rd497];
	fma.rn.f32 	%f1567, %f494, %f1160, %f1567;
	@%p132 bra 	$L__BB3_147;
	mov.u32 	%r847, %ctaid.y;
	mov.u32 	%r848, %ntid.y;
	mov.u32 	%r849, %tid.y;
	mad.lo.s32 	%r850, %r847, %r848, %r849;
	shl.b32 	%r851, %r850, 3;
	sub.s32 	%r852, %r8, %r851;
	setp.eq.s32 	%p133, %r852, 6;
	add.s64 	%rd498, %rd578, %rd8;
	ld.global.f32 	%f1161, [%rd498];
	fma.rn.f32 	%f1566, %f494, %f1161, %f1566;
	@%p133 bra 	$L__BB3_147;
	mov.u32 	%r853, %ctaid.y;
	mov.u32 	%r854, %ntid.y;
	mov.u32 	%r855, %tid.y;
	mad.lo.s32 	%r856, %r853, %r854, %r855;
	shl.b32 	%r857, %r856, 3;
	sub.s32 	%r858, %r8, %r857;
	setp.eq.s32 	%p134, %r858, 7;
	add.s64 	%rd499, %rd578, %rd9;
	ld.global.f32 	%f1162, [%rd499];
	fma.rn.f32 	%f1565, %f494, %f1162, %f1565;
	@%p134 bra 	$L__BB3_147;
	add.s64 	%rd500, %rd578, %rd10;
	ld.global.f32 	%f1163, [%rd500];
	fma.rn.f32 	%f1564, %f494, %f1163, %f1564;
$L__BB3_147:
	setp.eq.s32 	%p135, %r496, 6;
	@%p135 bra 	$L__BB3_166;
	@%p79 bra 	$L__BB3_157;
	ld.param.u32 	%r1085, [_Z13matmul_kernelPfS_ii_param_3];
	setp.eq.s32 	%p137, %r490, 1;
	cvt.s64.s32 	%rd501, %r495;
	or.b64  	%rd502, %rd501, 7;
	cvt.s64.s32 	%rd503, %r1085;
	mul.lo.s64 	%rd504, %rd502, %rd503;
	shl.b64 	%rd505, %rd504, 2;
	shl.b32 	%r882, %r1085, 2;
	cvt.u64.u32 	%rd506, %r882;
	and.b64  	%rd507, %rd506, 12;
	sub.s64 	%rd508, %rd505, %rd507;
	add.s64 	%rd509, %rd578, %rd508;
	ld.global.f32 	%f511, [%rd509];
	cvt.u64.u32 	%rd510, %r489;
	mad.lo.s64 	%rd511, %rd503, %rd510, %rd503;
	shl.b64 	%rd512, %rd511, 2;
	sub.s64 	%rd513, %rd512, %rd507;
	add.s64 	%rd514, %rd578, %rd513;
	ld.global.f32 	%f1164, [%rd514];
	fma.rn.f32 	%f1563, %f511, %f1164, %f1563;
	@%p137 bra 	$L__BB3_157;
	mov.u32 	%r883, %ctaid.y;
	mov.u32 	%r884, %ntid.y;
	mov.u32 	%r885, %tid.y;
	mad.lo.s32 	%r886, %r883, %r884, %r885;
	shl.b32 	%r887, %r886, 3;
	sub.s32 	%r888, %r8, %r887;
	setp.eq.s32 	%p138, %r888, 2;
	add.s64 	%rd515, %rd578, %rd4;
	ld.global.f32 	%f1165, [%rd515];
	fma.rn.f32 	%f1562, %f511, %f1165, %f1562;
	@%p138 bra 	$L__BB3_157;
	mov.u32 	%r889, %ctaid.y;
	mov.u32 	%r890, %ntid.y;
	mov.u32 	%r891, %tid.y;
	mad.lo.s32 	%r892, %r889, %r890, %r891;
	shl.b32 	%r893, %r892, 3;
	sub.s32 	%r894, %r8, %r893;
	setp.eq.s32 	%p139, %r894, 3;
	add.s64 	%rd516, %rd578, %rd5;
	ld.global.f32 	%f1166, [%rd516];
	fma.rn.f32 	%f1561, %f511, %f1166, %f1561;
	@%p139 bra 	$L__BB3_157;
	mov.u32 	%r895, %ctaid.y;
	mov.u32 	%r896, %ntid.y;
	mov.u32 	%r897, %tid.y;
	mad.lo.s32 	%r898, %r895, %r896, %r897;
	shl.b32 	%r899, %r898, 3;
	sub.s32 	%r900, %r8, %r899;
	setp.eq.s32 	%p140, %r900, 4;
	add.s64 	%rd517, %rd578, %rd6;
	ld.global.f32 	%f1167, [%rd517];
	fma.rn.f32 	%f1560, %f511, %f1167, %f1560;
	@%p140 bra 	$L__BB3_157;
	mov.u32 	%r901, %ctaid.y;
	mov.u32 	%r902, %ntid.y;
	mov.u32 	%r903, %tid.y;
	mad.lo.s32 	%r904, %r901, %r902, %r903;
	shl.b32 	%r905, %r904, 3;
	sub.s32 	%r906, %r8, %r905;
	setp.eq.s32 	%p141, %r906, 5;
	add.s64 	%rd518, %rd578, %rd7;
	ld.global.f32 	%f1168, [%rd518];
	fma.rn.f32 	%f1559, %f511, %f1168, %f1559;
	@%p141 bra 	$L__BB3_157;
	mov.u32 	%r907, %ctaid.y;
	mov.u32 	%r908, %ntid.y;
	mov.u32 	%r909, %tid.y;
	mad.lo.s32 	%r910, %r907, %r908, %r909;
	shl.b32 	%r911, %r910, 3;
	sub.s32 	%r912, %r8, %r911;
	setp.eq.s32 	%p142, %r912, 6;
	add.s64 	%rd519, %rd578, %rd8;
	ld.global.f32 	%f1169, [%rd519];
	fma.rn.f32 	%f1558, %f511, %f1169, %f1558;
	@%p142 bra 	$L__BB3_157;
	mov.u32 	%r913, %ctaid.y;
	mov.u32 	%r914, %ntid.y;
	mov.u32 	%r915, %tid.y;
	mad.lo.s32 	%r916, %r913, %r914, %r915;
	shl.b32 	%r917, %r916, 3;
	sub.s32 	%r918, %r8, %r917;
	setp.eq.s32 	%p143, %r918, 7;
	add.s64 	%rd520, %rd578, %rd9;
	ld.global.f32 	%f1170, [%rd520];
	fma.rn.f32 	%f1557, %f511, %f1170, %f1557;
	@%p143 bra 	$L__BB3_157;
	add.s64 	%rd521, %rd578, %rd10;
	ld.global.f32 	%f1171, [%rd521];
	fma.rn.f32 	%f1556, %f511, %f1171, %f1556;
$L__BB3_157:
	@%p1 bra 	$L__BB3_166;
	ld.param.u32 	%r1086, [_Z13matmul_kernelPfS_ii_param_3];
	setp.eq.s32 	%p144, %r490, 1;
	cvt.s64.s32 	%rd522, %r495;
	add.s64 	%rd523, %rd522, 8;
	cvt.s64.s32 	%rd524, %r1086;
	mul.lo.s64 	%rd525, %rd523, %rd524;
	shl.b64 	%rd526, %rd525, 2;
	shl.b32 	%r930, %r1086, 2;
	cvt.u64.u32 	%rd527, %r930;
	and.b64  	%rd528, %rd527, 12;
	sub.s64 	%rd529, %rd526, %rd528;
	add.s64 	%rd530, %rd578, %rd529;
	ld.global.f32 	%f528, [%rd530];
	cvt.u64.u32 	%rd531, %r489;
	mad.lo.s64 	%rd532, %rd524, %rd531, %rd524;
	shl.b64 	%rd533, %rd532, 2;
	sub.s64 	%rd534, %rd533, %rd528;
	add.s64 	%rd535, %rd578, %rd534;
	ld.global.f32 	%f1172, [%rd535];
	fma.rn.f32 	%f1555, %f528, %f1172, %f1555;
	@%p144 bra 	$L__BB3_166;
	setp.eq.s32 	%p145, %r490, 2;
	add.s64 	%rd536, %rd578, %rd4;
	ld.global.f32 	%f1173, [%rd536];
	fma.rn.f32 	%f1554, %f528, %f1173, %f1554;
	@%p145 bra 	$L__BB3_166;
	setp.eq.s32 	%p146, %r490, 3;
	add.s64 	%rd537, %rd578, %rd5;
	ld.global.f32 	%f1174, [%rd537];
	fma.rn.f32 	%f1553, %f528, %f1174, %f1553;
	@%p146 bra 	$L__BB3_166;
	setp.eq.s32 	%p147, %r490, 4;
	add.s64 	%rd538, %rd578, %rd6;
	ld.global.f32 	%f1175, [%rd538];
	fma.rn.f32 	%f1552, %f528, %f1175, %f1552;
	@%p147 bra 	$L__BB3_166;
	setp.eq.s32 	%p148, %r490, 5;
	add.s64 	%rd539, %rd578, %rd7;
	ld.global.f32 	%f1176, [%rd539];
	fma.rn.f32 	%f1551, %f528, %f1176, %f1551;
	@%p148 bra 	$L__BB3_166;
	setp.eq.s32 	%p149, %r490, 6;
	add.s64 	%rd540, %rd578, %rd8;
	ld.global.f32 	%f1177, [%rd540];
	fma.rn.f32 	%f1550, %f528, %f1177, %f1550;
	@%p149 bra 	$L__BB3_166;
	setp.eq.s32 	%p150, %r490, 7;
	add.s64 	%rd541, %rd578, %rd9;
	ld.global.f32 	%f1178, [%rd541];
	fma.rn.f32 	%f1549, %f528, %f1178, %f1549;
	@%p150 bra 	$L__BB3_166;
	add.s64 	%rd542, %rd578, %rd10;
	ld.global.f32 	%f1179, [%rd542];
	fma.rn.f32 	%f1548, %f528, %f1179, %f1548;
$L__BB3_166:
	add.s64 	%rd578, %rd578, 4;
	add.s64 	%rd577, %rd577, -1;
	setp.ne.s64 	%p151, %rd577, 0;
	@%p151 bra 	$L__BB3_87;
$L__BB3_167:
	mov.u32 	%r967, %ctaid.x;
	mov.u32 	%r968, %ntid.x;
	mov.u32 	%r969, %tid.x;
	mad.lo.s32 	%r970, %r967, %r968, %r969;
	shl.b32 	%r971, %r970, 3;
	sub.s32 	%r972, %r8, %r971;
	setp.eq.s32 	%p152, %r972, 0;
	@%p152 bra 	$L__BB3_246;
	mov.u32 	%r973, %ctaid.y;
	mov.u32 	%r974, %ntid.y;
	mov.u32 	%r975, %tid.y;
	mad.lo.s32 	%r976, %r973, %r974, %r975;
	shl.b32 	%r977, %r976, 3;
	sub.s32 	%r978, %r8, %r977;
	setp.eq.s32 	%p153, %r978, 0;
	cvt.s64.s32 	%rd25, %r971;
	cvt.u64.u32 	%rd26, %r8;
	cvt.u64.u32 	%rd27, %r977;
	@%p153 bra 	$L__BB3_177;
	ld.param.u64 	%rd574, [_Z13matmul_kernelPfS_ii_param_1];
	mad.lo.s64 	%rd543, %rd25, %rd26, %rd27;
	cvta.to.global.u64 	%rd544, %rd574;
	shl.b64 	%rd545, %rd543, 2;
	add.s64 	%rd28, %rd544, %rd545;
	st.global.f32 	[%rd28], %f1611;
	setp.eq.s32 	%p154, %r978, 1;
	@%p154 bra 	$L__BB3_177;
	st.global.f32 	[%rd28+4], %f1610;
	mov.u32 	%r992, %tid.y;
	mad.lo.s32 	%r993, %r973, %r974, %r992;
	shl.b32 	%r994, %r993, 3;
	sub.s32 	%r995, %r8, %r994;
	setp.eq.s32 	%p155, %r995, 2;
	@%p155 bra 	$L__BB3_177;
	st.global.f32 	[%rd28+8], %f1609;
	mov.u32 	%r997, %ntid.y;
	mad.lo.s32 	%r999, %r973, %r997, %r992;
	shl.b32 	%r1000, %r999, 3;
	sub.s32 	%r3, %r8, %r1000;
	setp.eq.s32 	%p156, %r3, 3;
	@%p156 bra 	$L__BB3_177;
	st.global.f32 	[%rd28+12], %f1608;
	setp.eq.s32 	%p157, %r3, 4;
	@%p157 bra 	$L__BB3_177;
	st.global.f32 	[%rd28+16], %f1607;
	setp.eq.s32 	%p158, %r3, 5;
	@%p158 bra 	$L__BB3_177;
	st.global.f32 	[%rd28+20], %f1606;
	setp.eq.s32 	%p159, %r3, 6;
	@%p159 bra 	$L__BB3_177;
	st.global.f32 	[%rd28+24], %f1605;
	setp.eq.s32 	%p160, %r3, 7;
	@%p160 bra 	$L__BB3_177;
	st.global.f32 	[%rd28+28], %f1604;
$L__BB3_177:
	mov.u32 	%r1001, %ctaid.x;
	mov.u32 	%r1002, %ntid.x;
	mov.u32 	%r1003, %tid.x;
	mad.lo.s32 	%r1004, %r1001, %r1002, %r1003;
	shl.b32 	%r1005, %r1004, 3;
	sub.s32 	%r4, %r8, %r1005;
	setp.eq.s32 	%p161, %r4, 1;
	@%p161 bra 	$L__BB3_246;
	ld.param.u64 	%rd575, [_Z13matmul_kernelPfS_ii_param_1];
	cvta.to.global.u64 	%rd29, %rd575;
	mov.u32 	%r1007, %ntid.y;
	mov.u32 	%r1008, %tid.y;
	mad.lo.s32 	%r1009, %r973, %r1007, %r1008;
	shl.b32 	%r1010, %r1009, 3;
	sub.s32 	%r5, %r8, %r1010;
	setp.eq.s32 	%p162, %r5, 0;
	@%p162 bra 	$L__BB3_187;
	mad.lo.s64 	%rd546, %rd26, %rd25, %rd26;
	add.s64 	%rd547, %rd546, %rd27;
	shl.b64 	%rd548, %rd547, 2;
	add.s64 	%rd30, %rd29, %rd548;
	st.global.f32 	[%rd30], %f1603;
	setp.eq.s32 	%p163, %r5, 1;
	@%p163 bra 	$L__BB3_187;
	st.global.f32 	[%rd30+4], %f1602;
	setp.eq.s32 	%p164, %r5, 2;
	@%p164 bra 	$L__BB3_187;
	st.global.f32 	[%rd30+8], %f1601;
	setp.eq.s32 	%p165, %r5, 3;
	@%p165 bra 	$L__BB3_187;
	st.global.f32 	[%rd30+12], %f1600;
	setp.eq.s32 	%p166, %r5, 4;
	@%p166 bra 	$L__BB3_187;
	st.global.f32 	[%rd30+16], %f1599;
	setp.eq.s32 	%p167, %r5, 5;
	@%p167 bra 	$L__BB3_187;
	st.global.f32 	[%rd30+20], %f1598;
	setp.eq.s32 	%p168, %r5, 6;
	@%p168 bra 	$L__BB3_187;
	st.global.f32 	[%rd30+24], %f1597;
	setp.eq.s32 	%p169, %r5, 7;
	@%p169 bra 	$L__BB3_187;
	st.global.f32 	[%rd30+28], %f1596;
$L__BB3_187:
	setp.eq.s32 	%p170, %r4, 2;
	@%p170 bra 	$L__BB3_246;
	setp.eq.s32 	%p171, %r5, 0;
	@%p171 bra 	$L__BB3_197;
	add.s64 	%rd549, %rd25, 2;
	mad.lo.s64 	%rd550, %rd549, %rd26, %rd27;
	shl.b64 	%rd551, %rd550, 2;
	add.s64 	%rd31, %rd29, %rd551;
	st.global.f32 	[%rd31], %f1595;
	setp.eq.s32 	%p172, %r5, 1;
	@%p172 bra 	$L__BB3_197;
	st.global.f32 	[%rd31+4], %f1594;
	setp.eq.s32 	%p173, %r5, 2;
	@%p173 bra 	$L__BB3_197;
	st.global.f32 	[%rd31+8], %f1593;
	setp.eq.s32 	%p174, %r5, 3;
	@%p174 bra 	$L__BB3_197;
	st.global.f32 	[%rd31+12], %f1592;
	setp.eq.s32 	%p175, %r5, 4;
	@%p175 bra 	$L__BB3_197;
	st.global.f32 	[%rd31+16], %f1591;
	setp.eq.s32 	%p176, %r5, 5;
	@%p176 bra 	$L__BB3_197;
	st.global.f32 	[%rd31+20], %f1590;
	setp.eq.s32 	%p177, %r5, 6;
	@%p177 bra 	$L__BB3_197;
	st.global.f32 	[%rd31+24], %f1589;
	setp.eq.s32 	%p178, %r5, 7;
	@%p178 bra 	$L__BB3_197;
	st.global.f32 	[%rd31+28], %f1588;
$L__BB3_197:
	setp.eq.s32 	%p179, %r4, 3;
	@%p179 bra 	$L__BB3_246;
	setp.eq.s32 	%p180, %r5, 0;
	@%p180 bra 	$L__BB3_207;
	add.s64 	%rd552, %rd25, 3;
	mad.lo.s64 	%rd553, %rd552, %rd26, %rd27;
	shl.b64 	%rd554, %rd553, 2;
	add.s64 	%rd32, %rd29, %rd554;
	st.global.f32 	[%rd32], %f1587;
	setp.eq.s32 	%p181, %r5, 1;
	@%p181 bra 	$L__BB3_207;
	st.global.f32 	[%rd32+4], %f1586;
	setp.eq.s32 	%p182, %r5, 2;
	@%p182 bra 	$L__BB3_207;
	st.global.f32 	[%rd32+8], %f1585;
	setp.eq.s32 	%p183, %r5, 3;
	@%p183 bra 	$L__BB3_207;
	st.global.f32 	[%rd32+12], %f1584;
	setp.eq.s32 	%p184, %r5, 4;
	@%p184 bra 	$L__BB3_207;
	st.global.f32 	[%rd32+16], %f1583;
	setp.eq.s32 	%p185, %r5, 5;
	@%p185 bra 	$L__BB3_207;
	st.global.f32 	[%rd32+20], %f1582;
	setp.eq.s32 	%p186, %r5, 6;
	@%p186 bra 	$L__BB3_207;
	st.global.f32 	[%rd32+24], %f1581;
	setp.eq.s32 	%p187, %r5, 7;
	@%p187 bra 	$L__BB3_207;
	st.global.f32 	[%rd32+28], %f1580;
$L__BB3_207:
	setp.eq.s32 	%p188, %r4, 4;
	@%p188 bra 	$L__BB3_246;
	setp.eq.s32 	%p189, %r5, 0;
	@%p189 bra 	$L__BB3_217;
	add.s64 	%rd555, %rd25, 4;
	mad.lo.s64 	%rd556, %rd555, %rd26, %rd27;
	shl.b64 	%rd557, %rd556, 2;
	add.s64 	%rd33, %rd29, %rd557;
	st.global.f32 	[%rd33], %f1579;
	setp.eq.s32 	%p190, %r5, 1;
	@%p190 bra 	$L__BB3_217;
	st.global.f32 	[%rd33+4], %f1578;
	setp.eq.s32 	%p191, %r5, 2;
	@%p191 bra 	$L__BB3_217;
	st.global.f32 	[%rd33+8], %f1577;
	setp.eq.s32 	%p192, %r5, 3;
	@%p192 bra 	$L__BB3_217;
	st.global.f32 	[%rd33+12], %f1576;
	setp.eq.s32 	%p193, %r5, 4;
	@%p193 bra 	$L__BB3_217;
	st.global.f32 	[%rd33+16], %f1575;
	setp.eq.s32 	%p194, %r5, 5;
	@%p194 bra 	$L__BB3_217;
	st.global.f32 	[%rd33+20], %f1574;
	setp.eq.s32 	%p195, %r5, 6;
	@%p195 bra 	$L__BB3_217;
	st.global.f32 	[%rd33+24], %f1573;
	setp.eq.s32 	%p196, %r5, 7;
	@%p196 bra 	$L__BB3_217;
	st.global.f32 	[%rd33+28], %f1572;
$L__BB3_217:
	setp.eq.s32 	%p197, %r4, 5;
	@%p197 bra 	$L__BB3_246;
	setp.eq.s32 	%p198, %r5, 0;
	@%p198 bra 	$L__BB3_227;
	add.s64 	%rd558, %rd25, 5;
	mad.lo.s64 	%rd559, %rd558, %rd26, %rd27;
	shl.b64 	%rd560, %rd559, 2;
	add.s64 	%rd34, %rd29, %rd560;
	st.global.f32 	[%rd34], %f1571;
	setp.eq.s32 	%p199, %r5, 1;
	@%p199 bra 	$L__BB3_227;
	st.global.f32 	[%rd34+4], %f1570;
	setp.eq.s32 	%p200, %r5, 2;
	@%p200 bra 	$L__BB3_227;
	st.global.f32 	[%rd34+8], %f1569;
	setp.eq.s32 	%p201, %r5, 3;
	@%p201 bra 	$L__BB3_227;
	st.global.f32 	[%rd34+12], %f1568;
	setp.eq.s32 	%p202, %r5, 4;
	@%p202 bra 	$L__BB3_227;
	st.global.f32 	[%rd34+16], %f1567;
	setp.eq.s32 	%p203, %r5, 5;
	@%p203 bra 	$L__BB3_227;
	st.global.f32 	[%rd34+20], %f1566;
	setp.eq.s32 	%p204, %r5, 6;
	@%p204 bra 	$L__BB3_227;
	st.global.f32 	[%rd34+24], %f1565;
	setp.eq.s32 	%p205, %r5, 7;
	@%p205 bra 	$L__BB3_227;
	st.global.f32 	[%rd34+28], %f1564;
$L__BB3_227:
	setp.eq.s32 	%p206, %r4, 6;
	@%p206 bra 	$L__BB3_246;
	setp.eq.s32 	%p207, %r5, 0;
	@%p207 bra 	$L__BB3_237;
	add.s64 	%rd561, %rd25, 6;
	mad.lo.s64 	%rd562, %rd561, %rd26, %rd27;
	shl.b64 	%rd563, %rd562, 2;
	add.s64 	%rd35, %rd29, %rd563;
	st.global.f32 	[%rd35], %f1563;
	setp.eq.s32 	%p208, %r5, 1;
	@%p208 bra 	$L__BB3_237;
	st.global.f32 	[%rd35+4], %f1562;
	setp.eq.s32 	%p209, %r5, 2;
	@%p209 bra 	$L__BB3_237;
	st.global.f32 	[%rd35+8], %f1561;
	setp.eq.s32 	%p210, %r5, 3;
	@%p210 bra 	$L__BB3_237;
	st.global.f32 	[%rd35+12], %f1560;
	setp.eq.s32 	%p211, %r5, 4;
	@%p211 bra 	$L__BB3_237;
	st.global.f32 	[%rd35+16], %f1559;
	setp.eq.s32 	%p212, %r5, 5;
	@%p212 bra 	$L__BB3_237;
	st.global.f32 	[%rd35+20], %f1558;
	setp.eq.s32 	%p213, %r5, 6;
	@%p213 bra 	$L__BB3_237;
	st.global.f32 	[%rd35+24], %f1557;
	setp.eq.s32 	%p214, %r5, 7;
	@%p214 bra 	$L__BB3_237;
	st.global.f32 	[%rd35+28], %f1556;
$L__BB3_237:
	setp.eq.s32 	%p215, %r5, 0;
	setp.eq.s32 	%p216, %r4, 7;
	or.pred  	%p217, %p216, %p215;
	@%p217 bra 	$L__BB3_246;
	add.s64 	%rd564, %rd25, 7;
	mad.lo.s64 	%rd565, %rd564, %rd26, %rd27;
	shl.b64 	%rd566, %rd565, 2;
	add.s64 	%rd36, %rd29, %rd566;
	st.global.f32 	[%rd36], %f1555;
	setp.eq.s32 	%p218, %r5, 1;
	@%p218 bra 	$L__BB3_246;
	st.global.f32 	[%rd36+4], %f1554;
	setp.eq.s32 	%p219, %r5, 2;
	@%p219 bra 	$L__BB3_246;
	st.global.f32 	[%rd36+8], %f1553;
	setp.eq.s32 	%p220, %r5, 3;
	@%p220 bra 	$L__BB3_246;
	st.global.f32 	[%rd36+12], %f1552;
	setp.eq.s32 	%p221, %r5, 4;
	@%p221 bra 	$L__BB3_246;
	st.global.f32 	[%rd36+16], %f1551;
	setp.eq.s32 	%p222, %r5, 5;
	@%p222 bra 	$L__BB3_246;
	st.global.f32 	[%rd36+20], %f1550;
	setp.eq.s32 	%p223, %r5, 6;
	@%p223 bra 	$L__BB3_246;
	st.global.f32 	[%rd36+24], %f1549;
	setp.eq.s32 	%p224, %r5, 7;
	@%p224 bra 	$L__BB3_246;
	st.global.f32 	[%rd36+28], %f1548;
$L__BB3_246:
	ret;

}


// ===== COMPILED SASS (sm_100) =====

	.target	sm_100

	.elftype	@"ET_EXEC"


//--------------------- .note.nv.tkinfo           --------------------------
	.section	.note.nv.tkinfo,"",@"SHT_NOTE"
	.sectionflags	@"SHF_NOTE_NV_TKINFO"
	.tkinfo
        /*0018*/ 	.word	0x00000002
        /*0030*/ 	.string	""
        /*0030*/ 	.string	"ptxas"
        /*0030*/ 	.string	"Cuda compilation tools, release 13.0, V13.0.88"
        /*0030*/ 	.string	"Build cuda_13.0.r13.0/compiler.36424714_0"
        /*0030*/ 	.string	"-arch sm_100 -m 64 "



//--------------------- .note.nv.cuinfo           --------------------------
	.section	.note.nv.cuinfo,"",@"SHT_NOTE"
	.sectionflags	@"SHF_NOTE_NV_CUINFO"
        /*0018*/ 	.short	0x0002
        /*001a*/ 	.short	0x0064
        /*001c*/ 	.short	0x0082
	.zero		2


//--------------------- .nv.info                  --------------------------
	.section	.nv.info,"",@"SHT_CUDA_INFO"
	.align	4


	//----- nvinfo : EIATTR_REGCOUNT
	.align		4
        /*0000*/ 	.byte	0x04, 0x2f
        /*0002*/ 	.short	(.L_1 - .L_0)
	.align		4
.L_0:
        /*0004*/ 	.word	index@(_Z10sum_kernelPKfPfiib)
        /*0008*/ 	.word	0x00000020


	//----- nvinfo : EIATTR_FRAME_SIZE
	.align		4
.L_1:
        /*000c*/ 	.byte	0x04, 0x11
        /*000e*/ 	.short	(.L_3 - .L_2)
	.align		4
.L_2:
        /*0010*/ 	.word	index@($__internal_2_$__cuda_sm3x_div_rn_noftz_f32_slowpath)
        /*0014*/ 	.word	0x00000000


	//----- nvinfo : EIATTR_FRAME_SIZE
	.align		4
.L_3:
        /*0018*/ 	.byte	0x04, 0x11
        /*001a*/ 	.short	(.L_5 - .L_4)
	.align		4
.L_4:
        /*001c*/ 	.word	index@($__internal_1_$__cuda_sm20_sqrt_rn_f32_slowpath)
        /*0020*/ 	.word	0x00000000


	//----- nvinfo : EIATTR_FRAME_SIZE
	.align		4
.L_5:
        /*0024*/ 	.byte	0x04, 0x11
        /*0026*/ 	.short	(.L_7 - .L_6)
	.align		4
.L_6:
        /*0028*/ 	.word	index@(_Z10sum_kernelPKfPfiib)
        /*002c*/ 	.word	0x00000000


	//----- nvinfo : EIATTR_REGCOUNT
	.align		4
.L_7:
        /*0030*/ 	.byte	0x04, 0x2f
        /*0032*/ 	.short	(.L_9 - .L_8)
	.align		4
.L_8:
        /*0034*/ 	.word	index@(_Z15mean_sub_kernelPfS_ii)
        /*0038*/ 	.word	0x0000001a


	//----- nvinfo : EIATTR_FRAME_SIZE
	.align		4
.L_9:
        /*003c*/ 	.byte	0x04, 0x11
        /*003e*/ 	.short	(.L_11 - .L_10)
	.align		4
.L_10:
        /*0040*/ 	.word	index@(_Z15mean_sub_kernelPfS_ii)
        /*0044*/ 	.word	0x00000000


	//----- nvinfo : EIATTR_REGCOUNT
	.align		4
.L_11:
        /*0048*/ 	.byte	0x04, 0x2f
        /*004a*/ 	.short	(.L_13 - .L_12)
	.align		4
.L_12:
        /*004c*/ 	.word	index@(_Z15sqrt_div_kernelPfPKfii)
        /*0050*/ 	.word	0x0000001a


	//----- nvinfo : EIATTR_FRAME_SIZE
	.align		4
.L_13:
        /*0054*/ 	.byte	0x04, 0x11
        /*0056*/ 	.short	(.L_15 - .L_14)
	.align		4
.L_14:
        /*0058*/ 	.word	index@($__internal_0_$__cuda_sm3x_div_rn_noftz_f32_slowpath)
        /*005c*/ 	.word	0x00000000


	//----- nvinfo : EIATTR_FRAME_SIZE
	.align		4
.L_15:
        /*0060*/ 	.byte	0x04, 0x11
        /*0062*/ 	.short	(.L_17 - .L_16)
	.align		4
.L_16:
        /*0064*/ 	.word	index@(_Z15sqrt_div_kernelPfPKfii)
        /*0068*/ 	.word	0x00000000


	//----- nvinfo : EIATTR_REGCOUNT
	.align		4
.L_17:
        /*006c*/ 	.byte	0x04, 0x2f
        /*006e*/ 	.short	(.L_19 - .L_18)
	.align		4
.L_18:
        /*0070*/ 	.word	index@(_Z13matmul_kernelPfS_ii)
        /*0074*/ 	.word	0x00000076


	//----- nvinfo : EIATTR_FRAME_SIZE
	.align		4
.L_19:
        /*0078*/ 	.byte	0x04, 0x11
        /*007a*/ 	.short	(.L_21 - .L_20)
	.align		4
.L_20:
        /*007c*/ 	.word	index@(_Z13matmul_kernelPfS_ii)
        /*0080*/ 	.word	0x00000000


	//----- nvinfo : EIATTR_MIN_STACK_SIZE
	.align		4
.L_21:
        /*0084*/ 	.byte	0x04, 0x12
        /*0086*/ 	.short	(.L_23 - .L_22)
	.align		4
.L_22:
        /*0088*/ 	.word	index@(_Z13matmul_kernelPfS_ii)
        /*008c*/ 	.word	0x00000000


	//----- nvinfo : EIATTR_MIN_STACK_SIZE
	.align		4
.L_23:
        /*0090*/ 	.byte	0x04, 0x12
        /*0092*/ 	.short	(.L_25 - .L_24)
	.align		4
.L_24:
        /*0094*/ 	.word	index@(_Z15sqrt_div_kernelPfPKfii)
        /*0098*/ 	.word	0x00000000


	//----- nvinfo : EIATTR_MIN_STACK_SIZE
	.align		4
.L_25:
        /*009c*/ 	.byte	0x04, 0x12
        /*009e*/ 	.short	(.L_27 - .L_26)
	.align		4
.L_26:
        /*00a0*/ 	.word	index@(_Z15mean_sub_kernelPfS_ii)
        /*00a4*/ 	.word	0x00000000


	//----- nvinfo : EIATTR_MIN_STACK_SIZE
	.align		4
.L_27:
        /*00a8*/ 	.byte	0x04, 0x12
        /*00aa*/ 	.short	(.L_29 - .L_28)
	.align		4
.L_28:
        /*00ac*/ 	.word	index@(_Z10sum_kernelPKfPfiib)
        /*00b0*/ 	.word	0x00000000
.L_29:


//--------------------- .nv.compat                --------------------------
	.section	.nv.compat,"",@"SHT_CUDA_COMPAT_INFO"
	.align	4
        /*0000*/ 	.byte	0x02, 0x09, 0x00, 0x00, 0x02, 0x02, 0x01, 0x00, 0x02, 0x05, 0x05, 0x00, 0x03, 0x07, 0x01, 0x01
        /*0010*/ 	.byte	0x02, 0x03, 0x00, 0x00, 0x02, 0x06, 0x01, 0x00, 0x04, 0x0b, 0x08, 0x00, 0x01, 0x00, 0x00, 0x00
        /*0020*/ 	.byte	0x00, 0x00, 0x00, 0x00


//--------------------- .nv.info._Z13matmul_kernelPfS_ii --------------------------
	.section	.nv.info._Z13matmul_kernelPfS_ii,"",@"SHT_CUDA_INFO"
	.sectionflags	@""
	.align	4


	//----- nvinfo : EIATTR_CUDA_API_VERSION
	.align		4
        /*0000*/ 	.byte	0x04, 0x37
        /*0002*/ 	.short	(.L_31 - .L_30)
.L_30:
        /*0004*/ 	.word	0x00000082


	//----- nvinfo : EIATTR_KPARAM_INFO
	.align		4
.L_31:
        /*0008*/ 	.byte	0x04, 0x17
        /*000a*/ 	.short	(.L_33 - .L_32)
.L_32:
        /*000c*/ 	.word	0x00000000
        /*0010*/ 	.short	0x0003
        /*0012*/ 	.short	0x0014
        /*0014*/ 	.byte	0x00, 0xf0, 0x11, 0x00


	//----- nvinfo : EIATTR_KPARAM_INFO
	.align		4
.L_33:
        /*0018*/ 	.byte	0x04, 0x17
        /*001a*/ 	.short	(.L_35 - .L_34)
.L_34:
        /*001c*/ 	.word	0x00000000
        /*0020*/ 	.short	0x0002
        /*0022*/ 	.short	0x0010
        /*0024*/ 	.byte	0x00, 0xf0, 0x11, 0x00


	//----- nvinfo : EIATTR_KPARAM_INFO
	.align		4
.L_35:
        /*0028*/ 	.byte	0x04, 0x17
        /*002a*/ 	.short	(.L_37 - .L_36)
.L_36:
        /*002c*/ 	.word	0x00000000
        /*0030*/ 	.short	0x0001
        /*0032*/ 	.short	0x0008
        /*0034*/ 	.byte	0x00, 0xf5, 0x21, 0x00


	//----- nvinfo : EIATTR_KPARAM_INFO
	.align		4
.L_37:
        /*0038*/ 	.byte	0x04, 0x17
        /*003a*/ 	.short	(.L_39 - .L_38)
.L_38:
        /*003c*/ 	.word	0x00000000
        /*0040*/ 	.short	0x0000
        /*0042*/ 	.short	0x0000
        /*0044*/ 	.byte	0x00, 0xf5, 0x21, 0x00


	//----- nvinfo : EIATTR_SPARSE_MMA_MASK
	.align		4
.L_39:
        /*0048*/ 	.byte	0x03, 0x50
        /*004a*/ 	.short	0x0000


	//----- nvinfo : EIATTR_MAXREG_COUNT
	.align		4
        /*004c*/ 	.byte	0x03, 0x1b
        /*004e*/ 	.short	0x00ff


	//----- nvinfo : EIATTR_MERCURY_ISA_VERSION
	.align		4
        /*0050*/ 	.byte	0x03, 0x5f
        /*0052*/ 	.short	0x0101


	//----- nvinfo : EIATTR_VRC_CTA_INIT_COUNT
	.align		4
        /*0054*/ 	.byte	0x02, 0x4a
	.zero		1
	.zero		1


	//----- nvinfo : EIATTR_EXIT_INSTR_OFFSETS
	.align		4
        /*0058*/ 	.byte	0x04, 0x1c
        /*005a*/ 	.short	(.L_41 - .L_40)


	//   ....[0]....
.L_40:
        /*005c*/ 	.word	0x000000e0


	//   ....[1]....
        /*0060*/ 	.word	0x000079a0


	//   ....[2]....
        /*0064*/ 	.word	0x00007ca0


	//   ....[3]....
        /*0068*/ 	.word	0x00007f00


	//   ....[4]....
        /*006c*/ 	.word	0x00008140


	//   ....[5]....
        /*0070*/ 	.word	0x00008380


	//   ....[6]....
        /*0074*/ 	.word	0x000085c0


	//   ....[7]....
        /*0078*/ 	.word	0x00008800


	//   ....[8]....
        /*007c*/ 	.word	0x00008a40


	//   ....[9]....
        /*0080*/ 	.word	0x00008b10


	//   ....[10]....
        /*0084*/ 	.word	0x00008b40


	//   ....[11]....
        /*0088*/ 	.word	0x00008b70


	//   ....[12]....
        /*008c*/ 	.word	0x00008ba0


	//   ....[13]....
        /*0090*/ 	.word	0x00008bd0


	//   ....[14]....
        /*0094*/ 	.word	0x00008c00


	//   ....[15]....
        /*0098*/ 	.word	0x00008c30


	//   ....[16]....
        /*009c*/ 	.word	0x00008c50


	//----- nvinfo : EIATTR_CRS_STACK_SIZE
	.align		4
.L_41:
        /*00a0*/ 	.byte	0x04, 0x1e
        /*00a2*/ 	.short	(.L_43 - .L_42)
.L_42:
        /*00a4*/ 	.word	0x00000000


	//----- nvinfo : EIATTR_CBANK_PARAM_SIZE
	.align		4
.L_43:
        /*00a8*/ 	.byte	0x03, 0x19
        /*00aa*/ 	.short	0x0018


	//----- nvinfo : EIATTR_PARAM_CBANK
	.align		4
        /*00ac*/ 	.byte	0x04, 0x0a
        /*00ae*/ 	.short	(.L_45 - .L_44)
	.align		4
.L_44:
        /*00b0*/ 	.word	index@(.nv.constant0._Z13matmul_kernelPfS_ii)
        /*00b4*/ 	.short	0x0380
        /*00b6*/ 	.short	0x0018


	//----- nvinfo : EIATTR_SW_WAR
	.align		4
.L_45:
        /*00b8*/ 	.byte	0x04, 0x36
        /*00ba*/ 	.short	(.L_47 - .L_46)
.L_46:
        /*00bc*/ 	.word	0x00000008
.L_47:


//--------------------- .nv.info._Z15sqrt_div_kernelPfPKfii --------------------------
	.section	.nv.info._Z15sqrt_div_kernelPfPKfii,"",@"SHT_CUDA_INFO"
	.sectionflags	@""
	.align	4


	//----- nvinfo : EIATTR_CUDA_API_VERSION
	.align		4
        /*0000*/ 	.byte	0x04, 0x37
        /*0002*/ 	.short	(.L_49 - .L_48)
.L_48:
        /*0004*/ 	.word	0x00000082


	//----- nvinfo : EIATTR_KPARAM_INFO
	.align		4
.L_49:
        /*0008*/ 	.byte	0x04, 0x17
        /*000a*/ 	.short	(.L_51 - .L_50)
.L_50:
        /*000c*/ 	.word	0x00000000
        /*0010*/ 	.short	0x0003
        /*0012*/ 	.short	0x0014
        /*0014*/ 	.byte	0x00, 0xf0, 0x11, 0x00


	//----- nvinfo : EIATTR_KPARAM_INFO
	.align		4
.L_51:
        /*0018*/ 	.byte	0x04, 0x17
        /*001a*/ 	.short	(.L_53 - .L_52)
.L_52:
        /*001c*/ 	.word	0x00000000
        /*0020*/ 	.short	0x0002
        /*0022*/ 	.short	0x0010
        /*0024*/ 	.byte	0x00, 0xf0, 0x11, 0x00


	//----- nvinfo : EIATTR_KPARAM_INFO
	.align		4
.L_53:
        /*0028*/ 	.byte	0x04, 0x17
        /*002a*/ 	.short	(.L_55 - .L_54)
.L_54:
        /*002c*/ 	.word	0x00000000
        /*0030*/ 	.short	0x0001
        /*0032*/ 	.short	0x0008
        /*0034*/ 	.byte	0x00, 0xf5, 0x21, 0x00


	//----- nvinfo : EIATTR_KPARAM_INFO
	.align		4
.L_55:
        /*0038*/ 	.byte	0x04, 0x17
        /*003a*/ 	.short	(.L_57 - .L_56)
.L_56:
        /*003c*/ 	.word	0x00000000
        /*0040*/ 	.short	0x0000
        /*0042*/ 	.short	0x0000
        /*0044*/ 	.byte	0x00, 0xf5, 0x21, 0x00


	//----- nvinfo : EIATTR_SPARSE_MMA_MASK
	.align		4
.L_57:
        /*0048*/ 	.byte	0x03, 0x50
        /*004a*/ 	.short	0x0000


	//----- nvinfo : EIATTR_MAXREG_COUNT
	.align		4
        /*004c*/ 	.byte	0x03, 0x1b
        /*004e*/ 	.short	0x00ff


	//----- nvinfo : EIATTR_MERCURY_ISA_VERSION
	.align		4
        /*0050*/ 	.byte	0x03, 0x5f
        /*0052*/ 	.short	0x0101


	//----- nvinfo : EIATTR_VRC_CTA_INIT_COUNT
	.align		4
        /*0054*/ 	.byte	0x02, 0x4a
	.zero		1
	.zero		1


	//----- nvinfo : EIATTR_EXIT_INSTR_OFFSETS
	.align		4
        /*0058*/ 	.byte	0x04, 0x1c
        /*005a*/ 	.short	(.L_59 - .L_58)


	//   ....[0]....
.L_58:
        /*005c*/ 	.word	0x000000a0


	//   ....[1]....
        /*0060*/ 	.word	0x00000610


	//   ....[2]....
        /*0064*/ 	.word	0x00001120


	//----- nvinfo : EIATTR_CRS_STACK_SIZE
	.align		4
.L_59:
        /*0068*/ 	.byte	0x04, 0x1e
        /*006a*/ 	.short	(.L_61 - .L_60)
.L_60:
        /*006c*/ 	.word	0x00000000


	//----- nvinfo : EIATTR_CBANK_PARAM_SIZE
	.align		4
.L_61:
        /*0070*/ 	.byte	0x03, 0x19
        /*0072*/ 	.short	0x0018


	//----- nvinfo : EIATTR_PARAM_CBANK
	.align		4
        /*0074*/ 	.byte	0x04, 0x0a
        /*0076*/ 	.short	(.L_63 - .L_62)
	.align		4
.L_62:
        /*0078*/ 	.word	index@(.nv.constant0._Z15sqrt_div_kernelPfPKfii)
        /*007c*/ 	.short	0x0380
        /*007e*/ 	.short	0x0018


	//----- nvinfo : EIATTR_SW_WAR
	.align		4
.L_63:
        /*0080*/ 	.byte	0x04, 0x36
        /*0082*/ 	.short	(.L_65 - .L_64)
.L_64:
        /*0084*/ 	.word	0x00000008
.L_65:


//--------------------- .nv.info._Z15mean_sub_kernelPfS_ii --------------------------
	.section	.nv.info._Z15mean_sub_kernelPfS_ii,"",@"SHT_CUDA_INFO"
	.sectionflags	@""
	.align	4


	//----- nvinfo : EIATTR_CUDA_API_VERSION
	.align		4
        /*0000*/ 	.byte	0x04, 0x37
        /*0002*/ 	.short	(.L_67 - .L_66)
.L_66:
        /*0004*/ 	.word	0x00000082


	//----- nvinfo : EIATTR_KPARAM_INFO
	.align		4
.L_67:
        /*0008*/ 	.byte	0x04, 0x17
        /*000a*/ 	.short	(.L_69 - .L_68)
.L_68:
        /*000c*/ 	.word	0x00000000
        /*0010*/ 	.short	0x0003
        /*0012*/ 	.short	0x0014
        /*0014*/ 	.byte	0x00, 0xf0, 0x11, 0x00


	//----- nvinfo : EIATTR_KPARAM_INFO
	.align		4
.L_69:
        /*0018*/ 	.byte	0x04, 0x17
        /*001a*/ 	.short	(.L_71 - .L_70)
.L_70:
        /*001c*/ 	.word	0x00000000
        /*0020*/ 	.short	0x0002
        /*0022*/ 	.short	0x0010
        /*0024*/ 	.byte	0x00, 0xf0, 0x11, 0x00


	//----- nvinfo : EIATTR_KPARAM_INFO
	.align		4
.L_71:
        /*0028*/ 	.byte	0x04, 0x17
        /*002a*/ 	.short	(.L_73 - .L_72)
.L_72:
        /*002c*/ 	.word	0x00000000
        /*0030*/ 	.short	0x0001
        /*0032*/ 	.short	0x0008
        /*0034*/ 	.byte	0x00, 0xf5, 0x21, 0x00


	//----- nvinfo : EIATTR_KPARAM_INFO
	.align		4
.L_73:
        /*0038*/ 	.byte	0x04, 0x17
        /*003a*/ 	.short	(.L_75 - .L_74)
.L_74:
        /*003c*/ 	.word	0x00000000
        /*0040*/ 	.short	0x0000
        /*0042*/ 	.short	0x0000
        /*0044*/ 	.byte	0x00, 0xf5, 0x21, 0x00


	//----- nvinfo : EIATTR_SPARSE_MMA_MASK
	.align		4
.L_75:
        /*0048*/ 	.byte	0x03, 0x50
        /*004a*/ 	.short	0x0000


	//----- nvinfo : EIATTR_MAXREG_COUNT
	.align		4
        /*004c*/ 	.byte	0x03, 0x1b
        /*004e*/ 	.short	0x00ff


	//----- nvinfo : EIATTR_MERCURY_ISA_VERSION
	.align		4
        /*0050*/ 	.byte	0x03, 0x5f
        /*0052*/ 	.short	0x0101


	//----- nvinfo : EIATTR_VRC_CTA_INIT_COUNT
	.align		4
        /*0054*/ 	.byte	0x02, 0x4a
	.zero		1
	.zero		1


	//----- nvinfo : EIATTR_EXIT_INSTR_OFFSETS
	.align		4
        /*0058*/ 	.byte	0x04, 0x1c
        /*005a*/ 	.short	(.L_77 - .L_76)


	//   ....[0]....
.L_76:
        /*005c*/ 	.word	0x000000b0


	//   ....[1]....
        /*0060*/ 	.word	0x00000550


	//   ....[2]....
        /*0064*/ 	.word	0x00000c10


	//----- nvinfo : EIATTR_CRS_STACK_SIZE
	.align		4
.L_77:
        /*0068*/ 	.byte	0x04, 0x1e
        /*006a*/ 	.short	(.L_79 - .L_78)
.L_78:
        /*006c*/ 	.word	0x00000000


	//----- nvinfo : EIATTR_CBANK_PARAM_SIZE
	.align		4
.L_79:
        /*0070*/ 	.byte	0x03, 0x19
        /*0072*/ 	.short	0x0018


	//----- nvinfo : EIATTR_PARAM_CBANK
	.align		4
        /*0074*/ 	.byte	0x04, 0x0a
        /*0076*/ 	.short	(.L_81 - .L_80)
	.align		4
.L_80:
        /*0078*/ 	.word	index@(.nv.constant0._Z15mean_sub_kernelPfS_ii)
        /*007c*/ 	.short	0x0380
        /*007e*/ 	.short	0x0018


	//----- nvinfo : EIATTR_SW_WAR
	.align		4
.L_81:
        /*0080*/ 	.byte	0x04, 0x36
        /*0082*/ 	.short	(.L_83 - .L_82)
.L_82:
        /*0084*/ 	.word	0x00000008
.L_83:


//--------------------- .nv.info._Z10sum_kernelPKfPfiib --------------------------
	.section	.nv.info._Z10sum_kernelPKfPfiib,"",@"SHT_CUDA_INFO"
	.sectionflags	@""
	.align	4


	//----- nvinfo : EIATTR_CUDA_API_VERSION
	.align		4
        /*0000*/ 	.byte	0x04, 0x37
        /*0002*/ 	.short	(.L_85 - .L_84)
.L_84:
        /*0004*/ 	.word	0x00000082


	//----- nvinfo : EIATTR_KPARAM_INFO
	.align		4
.L_85:
        /*0008*/ 	.byte	0x04, 0x17
        /*000a*/ 	.short	(.L_87 - .L_86)
.L_86:
        /*000c*/ 	.word	0x00000000
        /*0010*/ 	.short	0x0004
        /*0012*/ 	.short	0x0018
        /*0014*/ 	.byte	0x00, 0xf0, 0x05, 0x00


	//----- nvinfo : EIATTR_KPARAM_INFO
	.align		4
.L_87:
        /*0018*/ 	.byte	0x04, 0x17
        /*001a*/ 	.short	(.L_89 - .L_88)
.L_88:
        /*001c*/ 	.word	0x00000000
        /*0020*/ 	.short	0x0003
        /*0022*/ 	.short	0x0014
        /*0024*/ 	.byte	0x00, 0xf0, 0x11, 0x00


	//----- nvinfo : EIATTR_KPARAM_INFO
	.align		4
.L_89:
        /*0028*/ 	.byte	0x04, 0x17
        /*002a*/ 	.short	(.L_91 - .L_90)
.L_90:
        /*002c*/ 	.word	0x00000000
        /*0030*/ 	.short	0x0002
        /*0032*/ 	.short	0x0010
        /*0034*/ 	.byte	0x00, 0xf0, 0x11, 0x00


	//----- nvinfo : EIATTR_KPARAM_INFO
	.align		4
.L_91:
        /*0038*/ 	.byte	0x04, 0x17
        /*003a*/ 	.short	(.L_93 - .L_92)
.L_92:
        /*003c*/ 	.word	0x00000000
        /*0040*/ 	.short	0x0001
        /*0042*/ 	.short	0x0008
        /*0044*/ 	.byte	0x00, 0xf5, 0x21, 0x00


	//----- nvinfo : EIATTR_KPARAM_INFO
	.align		4
.L_93:
        /*0048*/ 	.byte	0x04, 0x17
        /*004a*/ 	.short	(.L_95 - .L_94)
.L_94:
        /*004c*/ 	.word	0x00000000
        /*0050*/ 	.short	0x0000
        /*0052*/ 	.short	0x0000
        /*0054*/ 	.byte	0x00, 0xf5, 0x21, 0x00


	//----- nvinfo : EIATTR_SPARSE_MMA_MASK
	.align		4
.L_95:
        /*0058*/ 	.byte	0x03, 0x50
        /*005a*/ 	.short	0x0000


	//----- nvinfo : EIATTR_MAXREG_COUNT
	.align		4
        /*005c*/ 	.byte	0x03, 0x1b
        /*005e*/ 	.short	0x00ff


	//----- nvinfo : EIATTR_MERCURY_ISA_VERSION
	.align		4
        /*0060*/ 	.byte	0x03, 0x5f
        /*0062*/ 	.short	0x0101


	//----- nvinfo : EIATTR_VRC_CTA_INIT_COUNT
	.align		4
        /*0064*/ 	.byte	0x02, 0x4a
	.zero		1
	.zero		1


	//----- nvinfo : EIATTR_EXIT_INSTR_OFFSETS
	.align		4
        /*0068*/ 	.byte	0x04, 0x1c
        /*006a*/ 	.short	(.L_97 - .L_96)


	//   ....[0]....
.L_96:
        /*006c*/ 	.word	0x00000090


	//   ....[1]....
        /*0070*/ 	.word	0x00000980


	//   ....[2]....
        /*0074*/ 	.word	0x00001170


	//   ....[3]....
        /*0078*/ 	.word	0x00001220


	//   ....[4]....
        /*007c*/ 	.word	0x00001350


	//----- nvinfo : EIATTR_CRS_STACK_SIZE
	.align		4
.L_97:
        /*0080*/ 	.byte	0x04, 0x1e
        /*0082*/ 	.short	(.L_99 - .L_98)
.L_98:
        /*0084*/ 	.word	0x00000000


	//----- nvinfo : EIATTR_CBANK_PARAM_SIZE
	.align		4
.L_99:
        /*0088*/ 	.byte	0x03, 0x19
        /*008a*/ 	.short	0x0019


	//----- nvinfo : EIATTR_PARAM_CBANK
	.align		4
        /*008c*/ 	.byte	0x04, 0x0a
        /*008e*/ 	.short	(.L_101 - .L_100)
	.align		4
.L_100:
        /*0090*/ 	.word	index@(.nv.constant0._Z10sum_kernelPKfPfiib)
        /*0094*/ 	.short	0x0380
        /*0096*/ 	.short	0x0019


	//----- nvinfo : EIATTR_SW_WAR
	.align		4
.L_101:
        /*0098*/ 	.byte	0x04, 0x36
        /*009a*/ 	.short	(.L_103 - .L_102)
.L_102:
        /*009c*/ 	.word	0x00000008
.L_103:


//--------------------- .nv.callgraph             --------------------------
	.section	.nv.callgraph,"",@"SHT_CUDA_CALLGRAPH"
	.align	4
	.sectionentsize	8
	.align		4
        /*0000*/ 	.word	0x00000000
	.align		4
        /*0004*/ 	.word	0xffffffff
	.align		4
        /*0008*/ 	.word	0x00000000
	.align		4
        /*000c*/ 	.word	0xfffffffe
	.align		4
        /*0010*/ 	.word	0x00000000
	.align		4
        /*0014*/ 	.word	0xfffffffd
	.align		4
        /*0018*/ 	.word	0x00000000
	.align		4
        /*001c*/ 	.word	0xfffffffc


//--------------------- .text._Z13matmul_kernelPfS_ii --------------------------
	.section	.text._Z13matmul_kernelPfS_ii,"ax",@progbits
	.align	128
        .global         _Z13matmul_kernelPfS_ii
        .type           _Z13matmul_kernelPfS_ii,@function
        .size           _Z13matmul_kernelPfS_ii,(.L_x_122 - _Z13matmul_kernelPfS_ii)
        .other          _Z13matmul_kernelPfS_ii,@"STO_CUDA_ENTRY STV_DEFAULT"
_Z13matmul_kernelPfS_ii:
.text._Z13matmul_kernelPfS_ii:
[----:B------:R-:W-:Y:S01]  /*0000*/  LDC R1, c[0x0][0x37c] ;  /* 0x0000df00ff017b82 */ /* 0x000fe20000000800 */
[----:B------:R-:W0:Y:S07]  /*0010*/  S2R R0, SR_TID.X ;  /* 0x0000000000007919 */ /* 0x000e2e0000002100 */
[----:B------:R-:W0:Y:S01]  /*0020*/  LDC R73, c[0x0][0x360] ;  /* 0x0000d800ff497b82 */ /* 0x000e220000000800 */
[----:B------:R-:W1:Y:S01]  /*0030*/  LDCU UR5, c[0x0][0x390] ;  /* 0x00007200ff0577ac */ /* 0x000e620008000800 */
[----:B------:R-:W2:Y:S06]  /*0040*/  S2R R3, SR_TID.Y ;  /* 0x0000000000037919 */ /* 0x000eac0000002200 */
[----:B------:R-:W0:Y:S08]  /*0050*/  S2UR UR4, SR_CTAID.X ;  /* 0x00000000000479c3 */ /* 0x000e300000002500 */
[----:B------:R-:W2:Y:S08]  /*0060*/  S2UR UR6, SR_CTAID.Y ;  /* 0x00000000000679c3 */ /* 0x000eb00000002600 */
[----:B------:R-:W2:Y:S01]  /*0070*/  LDC R72, c[0x0][0x364] ;  /* 0x0000d900ff487b82 */ /* 0x000ea20000000800 */
[----:B0-----:R-:W-:-:S05]  /*0080*/  IMAD R73, R73, UR4, R0 ;  /* 0x0000000449497c24 */ /* 0x001fca000f8e0200 */
[----:B------:R-:W-:Y:S01]  /*0090*/  SHF.L.U32 R73, R73, 0x3, RZ ;  /* 0x0000000349497819 */ /* 0x000fe200000006ff */
[----:B--2---:R-:W-:-:S05]  /*00a0*/  IMAD R72, R72, UR6, R3 ;  /* 0x0000000648487c24 */ /* 0x004fca000f8e0203 */
[----:B------:R-:W-:-:S04]  /*00b0*/  SHF.L.U32 R72, R72, 0x3, RZ ;  /* 0x0000000348487819 */ /* 0x000fc800000006ff */
[----:B------:R-:W-:-:S04]  /*00c0*/  VIMNMX R0, PT, PT, R73, R72, !PT ;  /* 0x0000004849007248 */ /* 0x000fc80007fe0100 */
[----:B-1----:R-:W-:-:S13]  /*00d0*/  ISETP.GE.AND P0, PT, R0, UR5, PT ;  /* 0x0000000500007c0c */ /* 0x002fda000bf06270 */
[----:B------:R-:W-:Y:S05]  /*00e0*/  @P0 EXIT ;  /* 0x000000000000094d */ /* 0x000fea0003800000 */
[----:B------:R-:W-:Y:S01]  /*00f0*/  ISETP.GT.AND P0, PT, R73, R72, PT ;  /* 0x000000484900720c */ /* 0x000fe20003f04270 */
[----:B------:R-:W0:Y:S01]  /*0100*/  LDCU.64 UR6, c[0x0][0x358] ;  /* 0x00006b00ff0677ac */ /* 0x000e220008000a00 */
[----:B------:R-:W-:Y:S01]  /*0110*/  BSSY.RECONVERGENT B0, `(.L_x_0) ;  /* 0x0000780000007945 */ /* 0x000fe20003800200 */
[----:B------:R-:W-:Y:S01]  /*0120*/  HFMA2 R86, -RZ, RZ, 0, 0 ;  /* 0x00000000ff567431 */ /* 0x000fe200000001ff */
[----:B------:R-:W-:Y:S01]  /*0130*/  CS2R R84, SRZ ;  /* 0x0000000000547805 */ /* 0x000fe2000001ff00 */
[----:B------:R-:W1:Y:S01]  /*0140*/  LDCU UR8, c[0x0][0x394] ;  /* 0x00007280ff0877ac */ /* 0x000e620008000800 */
[----:B------:R-:W-:Y:S02]  /*0150*/  CS2R R82, SRZ ;  /* 0x0000000000527805 */ /* 0x000fe4000001ff00 */
[----:B------:R-:W-:Y:S02]  /*0160*/  CS2R R80, SRZ ;  /* 0x0000000000507805 */ /* 0x000fe4000001ff00 */
[----:B------:R-:W-:-:S02]  /*0170*/  CS2R R78, SRZ ;  /* 0x00000000004e7805 */ /* 0x000fc4000001ff00 */
[----:B------:R-:W-:Y:S02]  /*0180*/  CS2R R76, SRZ ;  /* 0x00000000004c7805 */ /* 0x000fe4000001ff00 */
[----:B------:R-:W-:Y:S02]  /*0190*/  CS2R R74, SRZ ;  /* 0x00000000004a7805 */ /* 0x000fe4000001ff00 */
[----:B------:R-:W-:Y:S02]  /*01a0*/  CS2R R50, SRZ ;  /* 0x0000000000327805 */ /* 0x000fe4000001ff00 */
        /* <DEDUP_REMOVED lines=24> */
[----:B------:R-:W-:Y:S01]  /*0330*/  MOV R0, RZ ;  /* 0x000000ff00007202 */ /* 0x000fe20000000f00 */
[----:B01----:R-:W-:Y:S06]  /*0340*/  @P0 BRA `(.L_x_1) ;  /* 0x0000007400700947 */ /* 0x003fec0003800000 */
[----:B------:R-:W0:Y:S01]  /*0350*/  LDC R70, c[0x0][0x394] ;  /* 0x0000e500ff467b82 */ /* 0x000e220000000800 */
[----:B------:R-:W-:Y:S02]  /*0360*/  MOV R86, RZ ;  /* 0x000000ff00567202 */ /* 0x000fe40000000f00 */
[----:B0-----:R-:W-:-:S04]  /*0370*/  LOP3.LUT R71, R70, 0x3, RZ, 0xc0, !PT ;  /* 0x0000000346477812 */ /* 0x001fc800078ec0ff */
[----:B------:R-:W-:-:S04]  /*0380*/  IADD3 R71, P0, PT, -R71, R70, RZ ;  /* 0x0000004647477210 */ /* 0x000fc80007f1e1ff */
[----:B------:R-:W-:Y:S02]  /*0390*/  LEA.HI.X.SX32 R70, R70, 0xffffffff, 0x1, P0 ;  /* 0xffffffff46467811 */ /* 0x000fe400000f0eff */
[----:B------:R-:W-:-:S04]  /*03a0*/  ISETP.NE.U32.AND P0, PT, R71, RZ, PT ;  /* 0x000000ff4700720c */ /* 0x000fc80003f05070 */
[----:B------:R-:W-:-:S13]  /*03b0*/  ISETP.NE.AND.EX P0, PT, R70, RZ, PT, P0 ;  /* 0x000000ff4600720c */ /* 0x000fda0003f05300 */
[----:B------:R-:W-:Y:S05]  /*03c0*/  @!P0 BRA `(.L_x_2) ;  /* 0x00000040005c8947 */ /* 0x000fea0003800000 */
[----:B------:R-:W-:Y:S01]  /*03d0*/  IADD3 R69, PT, PT, -R73, UR5, RZ ;  /* 0x0000000549457c10 */ /* 0x000fe2000fffe1ff */
[----:B------:R-:W-:Y:S01]  /*03e0*/  HFMA2 R86, -RZ, RZ, 0, 0 ;  /* 0x00000000ff567431 */ /* 0x000fe200000001ff */
[----:B------:R-:W-:Y:S02]  /*03f0*/  IADD3 R68, PT, PT, -R72, UR5, RZ ;  /* 0x0000000548447c10 */ /* 0x000fe4000fffe1ff */
        /* <DEDUP_REMOVED lines=30> */
[----:B------:R-:W-:Y:S02]  /*05e0*/  ISETP.NE.AND P1, PT, R69, RZ, PT ;  /* 0x000000ff4500720c */ /* 0x000fe40003f25270 */
[----:B------:R-:W-:Y:S02]  /*05f0*/  CS2R R4, SRZ ;  /* 0x0000000000047805 */ /* 0x000fe4000001ff00 */
[----:B------:R-:W-:Y:S02]  /*0600*/  CS2R R2, SRZ ;  /* 0x0000000000027805 */ /* 0x000fe4000001ff00 */
[----:B------:R-:W-:-:S07]  /*0610*/  MOV R0, RZ ;  /* 0x000000ff00007202 */ /* 0x000fce0000000f00 */
.L_x_19:
[----:B------:R-:W-:Y:S04]  /*0620*/  BSSY.RECONVERGENT B1, `(.L_x_3) ;  /* 0x00003ec000017945 */ /* 0x000fe80003800200 */
[----:B-1----:R-:W-:Y:S05]  /*0630*/  @!P1 BRA `(.L_x_4) ;  /* 0x0000003c00a89947 */ /* 0x002fea0003800000 */
[----:B------:R-:W0:Y:S01]  /*0640*/  LDC R67, c[0x0][0x394] ;  /* 0x0000e500ff437b82 */ /* 0x000e220000000800 */
[----:B------:R-:W-:Y:S01]  /*0650*/  ISETP.NE.AND P0, PT, R68, RZ, PT ;  /* 0x000000ff4400720c */ /* 0x000fe20003f05270 */
[----:B------:R-:W-:Y:S06]  /*0660*/  BSSY.RECONVERGENT B2, `(.L_x_5) ;  /* 0x000007b000027945 */ /* 0x000fec0003800200 */
[----:B------:R-:W1:Y:S01]  /*0670*/  LDC.64 R52, c[0x0][0x380] ;  /* 0x0000e000ff347b82 */ /* 0x000e620000000a00 */
[----:B0-----:R-:W-:Y:S01]  /*0680*/  SHF.R.S32.HI R59, RZ, 0x1f, R67 ;  /* 0x0000001fff3b7819 */ /* 0x001fe20000011443 */
[----:B------:R-:W-:-:S04]  /*0690*/  IMAD.WIDE.U32 R54, R72, R67, R60 ;  /* 0x0000004348367225 */ /* 0x000fc800078e003c */
[----:B------:R-:W-:Y:S01]  /*06a0*/  IMAD.WIDE R56, R73, R67, R60 ;  /* 0x0000004349387225 */ /* 0x000fe200078e023c */
[----:B-1----:R-:W-:-:S03]  /*06b0*/  LEA R58, P3, R54, R52, 0x2 ;  /* 0x00000034363a7211 */ /* 0x002fc600078610ff */
[----:B------:R-:W-:Y:S01]  /*06c0*/  IMAD R55, R72, R59, R55 ;  /* 0x0000003b48377224 */ /* 0x000fe200078e0237 */
[----:B------:R-:W-:-:S04]  /*06d0*/  LEA R62, P2, R56, R52, 0x2 ;  /* 0x00000034383e7211 */ /* 0x000fc800078410ff */
[-C--:B------:R-:W-:Y:S02]  /*06e0*/  LEA.HI.X R59, R54, R53.reuse, R55, 0x2, P3 ;  /* 0x00000035363b7211 */ /* 0x080fe400018f1437 */
[----:B------:R-:W-:Y:S01]  /*06f0*/  LEA.HI.X R63, R56, R53, R57, 0x2, P2 ;  /* 0x00000035383f7211 */ /* 0x000fe200010f1439 */
[----:B------:R-:W-:Y:S06]  /*0700*/  @!P0 BRA `(.L_x_6) ;  /* 0x0000000400c08947 */ /* 0x000fec0003800000 */
[----:B------:R-:W2:Y:S01]  /*0710*/  LDG.E R65, desc[UR6][R62.64] ;  /* 0x000000063e417981 */ /* 0x000ea2000c1e1900 */
[----:B------:R-:W0:Y:S03]  /*0720*/  LDC R88, c[0x0][0x390] ;  /* 0x0000e400ff587b82 */ /* 0x000e260000000800 */
[----:B------:R-:W2:Y:S04]  /*0730*/  LDG.E R56, desc[UR6][R58.64] ;  /* 0x000000063a387981 */ /* 0x000ea8000c1e1900 */
[----:B------:R-:W3:Y:S04]  /*0740*/  LDG.E R64, desc[UR6][R62.64+0x4] ;  /* 0x000004063e407981 */ /* 0x000ee8000c1e1900 */
[----:B------:R-:W3:Y:S04]  /*0750*/  LDG.E R90, desc[UR6][R58.64+0x4] ;  /* 0x000004063a5a7981 */ /* 0x000ee8000c1e1900 */
[----:B------:R-:W4:Y:S04]  /*0760*/  LDG.E R66, desc[UR6][R62.64+0x8] ;  /* 0x000008063e427981 */ /* 0x000f28000c1e1900 */
[----:B------:R-:W4:Y:S04]  /*0770*/  LDG.E R91, desc[UR6][R58.64+0x8] ;  /* 0x000008063a5b7981 */ /* 0x000f28000c1e1900 */
[----:B------:R-:W5:Y:S04]  /*0780*/  LDG.E R87, desc[UR6][R62.64+0xc] ;  /* 0x00000c063e577981 */ /* 0x000f68000c1e1900 */
[----:B------:R-:W5:Y:S01]  /*0790*/  LDG.E R92, desc[UR6][R58.64+0xc] ;  /* 0x00000c063a5c7981 */ /* 0x000f62000c1e1900 */
[----:B------:R-:W1:Y:S01]  /*07a0*/  LDCU UR4, c[0x0][0x364] ;  /* 0x00006c80ff0477ac */ /* 0x000e620008000800 */
[----:B------:R-:W1:Y:S01]  /*07b0*/  S2R R54, SR_CTAID.Y ;  /* 0x0000000000367919 */ /* 0x000e620000002600 */
[----:B------:R-:W1:Y:S02]  /*07c0*/  S2R R55, SR_TID.Y ;  /* 0x0000000000377919 */ /* 0x000e640000002200 */
[----:B-1----:R-:W-:-:S04]  /*07d0*/  IMAD R57, R54, UR4, R55 ;  /* 0x0000000436397c24 */ /* 0x002fc8000f8e0237 */
[----:B0-----:R-:W-:-:S05]  /*07e0*/  IMAD R57, R57, -0x8, R88 ;  /* 0xfffffff839397824 */ /* 0x001fca00078e0258 */
[----:B------:R-:W-:Y:S01]  /*07f0*/  ISETP.NE.AND P2, PT, R57, 0x1, PT ;  /* 0x000000013900780c */ /* 0x000fe20003f45270 */
[----:B--2---:R-:W-:-:S04]  /*0800*/  FFMA R89, R65, R56, R0 ;  /* 0x0000003841597223 */ /* 0x004fc80000000000 */
[----:B---3--:R-:W-:-:S04]  /*0810*/  FFMA R89, R64, R90, R89 ;  /* 0x0000005a40597223 */ /* 0x008fc80000000059 */
[----:B----4-:R-:W-:-:S04]  /*0820*/  FFMA R0, R66, R91, R89 ;  /* 0x0000005b42007223 */ /* 0x010fc80000000059 */
[----:B-----5:R-:W-:Y:S01]  /*0830*/  FFMA R0, R87, R92, R0 ;  /* 0x0000005c57007223 */ /* 0x020fe20000000000 */
[----:B------:R-:W-:Y:S06]  /*0840*/  @!P2 BRA `(.L_x_6) ;  /* 0x000000040070a947 */ /* 0x000fec0003800000 */
[----:B------:R-:W-:-:S05]  /*0850*/  IMAD.WIDE R56, R67, 0x4, R58 ;  /* 0x0000000443387825 */ /* 0x000fca00078e023a */
[----:B------:R-:W2:Y:S04]  /*0860*/  LDG.E R90, desc[UR6][R56.64] ;  /* 0x00000006385a7981 */ /* 0x000ea8000c1e1900 */
[----:B------:R-:W3:Y:S04]  /*0870*/  LDG.E R92, desc[UR6][R56.64+0x4] ;  /* 0x00000406385c7981 */ /* 0x000ee8000c1e1900 */
[----:B------:R-:W4:Y:S04]  /*0880*/  LDG.E R93, desc[UR6][R56.64+0x8] ;  /* 0x00000806385d7981 */ /* 0x000f28000c1e1900 */
[----:B------:R-:W5:Y:S01]  /*0890*/  LDG.E R94, desc[UR6][R56.64+0xc] ;  /* 0x00000c06385e7981 */ /* 0x000f62000c1e1900 */
[----:B------:R-:W0:Y:S02]  /*08a0*/  LDCU UR4, c[0x0][0x364] ;  /* 0x00006c80ff0477ac */ /* 0x000e240008000800 */
[----:B0-----:R-:W-:-:S04]  /*08b0*/  IMAD R89, R54, UR4, R55 ;  /* 0x0000000436597c24 */ /* 0x001fc8000f8e0237 */
[----:B------:R-:W-:-:S05]  /*08c0*/  IMAD R89, R89, -0x8, R88 ;  /* 0xfffffff859597824 */ /* 0x000fca00078e0258 */
        /* <DEDUP_REMOVED lines=62> */
[----:B------:R-:W0:Y:S01]  /*0cb0*/  LDCU UR4, c[0x0][0x364] ;  /* 0x00006c80ff0477ac */ /* 0x000e220008000800 */
[----:B------:R-:W-:-:S05]  /*0cc0*/  IMAD.WIDE R56, R67, 0x4, R56 ;  /* 0x0000000443387825 */ /* 0x000fca00078e0238 */
[----:B------:R-:W2:Y:S04]  /*0cd0*/  LDG.E R89, desc[UR6][R56.64+0x4] ;  /* 0x0000040638597981 */ /* 0x000ea8000c1e1900 */
[----:B------:R-:W3:Y:S04]  /*0ce0*/  LDG.E R90, desc[UR6][R56.64+0x8] ;  /* 0x00000806385a7981 */ /* 0x000ee8000c1e1900 */
[----:B------:R-:W4:Y:S01]  /*0cf0*/  LDG.E R91, desc[UR6][R56.64+0xc] ;  /* 0x00000c06385b7981 */ /* 0x000f22000c1e1900 */
[----:B0-----:R-:W-:-:S04]  /*0d00*/  IMAD R55, R54, UR4, R55 ;  /* 0x0000000436377c24 */ /* 0x001fc8000f8e0237 */
[----:B------:R-:W-:Y:S02]  /*0d10*/  IMAD R55, R55, -0x8, R88 ;  /* 0xfffffff837377824 */ /* 0x000fe400078e0258 */
[----:B------:R-:W5:Y:S03]  /*0d20*/  LDG.E R88, desc[UR6][R56.64] ;  /* 0x0000000638587981 */ /* 0x000f66000c1e1900 */
[----:B------:R-:W-:-:S13]  /*0d30*/  ISETP.NE.AND P2, PT, R55, 0x7, PT ;  /* 0x000000073700780c */ /* 0x000fda0003f45270 */
[----:B------:R-:W-:-:S05]  /*0d40*/  @P2 IMAD.WIDE R54, R67, 0x4, R56 ;  /* 0x0000000443362825 */ /* 0x000fca00078e0238 */
[----:B------:R-:W4:Y:S04]  /*0d50*/  @P2 LDG.E R93, desc[UR6][R54.64] ;  /* 0x00000006365d2981 */ /* 0x000f28000c1e1900 */
[----:B------:R-:W4:Y:S04]  /*0d60*/  @P2 LDG.E R92, desc[UR6][R54.64+0x4] ;  /* 0x00000406365c2981 */ /* 0x000f28000c1e1900 */
[----:B------:R-:W4:Y:S04]  /*0d70*/  @P2 LDG.E R94, desc[UR6][R54.64+0x8] ;  /* 0x00000806365e2981 */ /* 0x000f28000c1e1900 */
[----:B------:R-:W4:Y:S01]  /*0d80*/  @P2 LDG.E R95, desc[UR6][R54.64+0xc] ;  /* 0x00000c06365f2981 */ /* 0x000f22000c1e1900 */
[----:B-----5:R-:W-:-:S04]  /*0d90*/  FFMA R7, R65, R88, R7 ;  /* 0x0000005841077223 */ /* 0x020fc80000000007 */
[----:B--2---:R-:W-:-:S04]  /*0da0*/  FFMA R7, R64, R89, R7 ;  /* 0x0000005940077223 */ /* 0x004fc80000000007 */
[----:B---3--:R-:W-:Y:S01]  /*0db0*/  FFMA R90, R66, R90, R7 ;  /* 0x0000005a425a7223 */ /* 0x008fe20000000007 */
[----:B----4-:R-:W-:-:S04]  /*0dc0*/  @P2 FFMA R93, R65, R93, R8 ;  /* 0x0000005d415d2223 */ /* 0x010fc80000000008 */
[----:B------:R-:W-:-:S04]  /*0dd0*/  @P2 FFMA R93, R64, R92, R93 ;  /* 0x0000005c405d2223 */ /* 0x000fc8000000005d */
[----:B------:R-:W-:Y:S01]  /*0de0*/  @P2 FFMA R94, R66, R94, R93 ;  /* 0x0000005e425e2223 */ /* 0x000fe2000000005d */
[----:B------:R-:W-:-:S03]  /*0df0*/  FFMA R7, R87, R91, R90 ;  /* 0x0000005b57077223 */ /* 0x000fc6000000005a */
[----:B------:R-:W-:-:S07]  /*0e00*/  @P2 FFMA R8, R87, R95, R94 ;  /* 0x0000005f57082223 */ /* 0x000fce000000005e */
.L_x_6:
[----:B------:R-:W-:Y:S05]  /*0e10*/  BSYNC.RECONVERGENT B2 ;  /* 0x0000000000027941 */ /* 0x000fea0003800200 */
.L_x_5:
[----:B------:R-:W-:-:S13]  /*0e20*/  ISETP.NE.AND P2, PT, R69, 0x1, PT ;  /* 0x000000014500780c */ /* 0x000fda0003f45270 */
[----:B------:R-:W-:Y:S05]  /*0e30*/  @!P2 BRA `(.L_x_4) ;  /* 0x0000003400a8a947 */ /* 0x000fea0003800000 */
[----:B------:R-:W-:Y:S01]  /*0e40*/  BSSY.RECONVERGENT B2, `(.L_x_7) ;  /* 0x0000073000027945 */ /* 0x000fe20003800200 */
[----:B------:R-:W-:-:S03]  /*0e50*/  IMAD.WIDE R62, R67, 0x4, R62 ;  /* 0x00000004433e7825 */ /* 0x000fc600078e023e */
[----:B------:R-:W-:Y:S05]  /*0e60*/  @!P0 BRA `(.L_x_8) ;  /* 0x0000000400c08947 */ /* 0x000fea0003800000 */
        /* <DEDUP_REMOVED lines=100> */
[----:B------:R-:W3:Y:S04]  /*14b0*/  @P2 LDG.E R93, desc[UR6][R54.64] ;  /* 0x00000006365d2981 */ /* 0x000ee8000c1e1900 */
[----:B------:R-:W4:Y:S04]  /*14c0*/  @P2 LDG.E R95, desc[UR6][R54.64+0x4] ;  /* 0x00000406365f2981 */ /* 0x000f28000c1e1900 */
[----:B------:R-:W4:Y:S04]  /*14d0*/  @P2 LDG.E R92, desc[UR6][R54.64+0x8] ;  /* 0x00000806365c2981 */ /* 0x000f28000c1e1900 */
[----:B------:R-:W4:Y:S01]  /*14e0*/  @P2 LDG.E R97, desc[UR6][R54.64+0xc] ;  /* 0x00000c0636612981 */ /* 0x000f22000c1e1900 */
[----:B-----5:R-:W-:-:S04]  /*14f0*/  FFMA R88, R88, R64, R15 ;  /* 0x0000004058587223 */ /* 0x020fc8000000000f */
[----:B--2---:R-:W-:Y:S01]  /*1500*/  FFMA R15, R89, R65, R88 ;  /* 0x00000041590f7223 */ /* 0x004fe20000000058 */
[----:B---3--:R-:W-:-:S04]  /*1510*/  @P2 FFMA R64, R93, R64, R16 ;  /* 0x000000405d402223 */ /* 0x008fc80000000010 */
[----:B----4-:R-:W-:Y:S01]  /*1520*/  @P2 FFMA R65, R95, R65, R64 ;  /* 0x000000415f412223 */ /* 0x010fe20000000040 */
[----:B------:R-:W-:-:S03]  /*1530*/  FFMA R64, R90, R66, R15 ;  /* 0x000000425a407223 */ /* 0x000fc6000000000f */
[----:B------:R-:W-:Y:S01]  /*1540*/  @P2 FFMA R66, R92, R66, R65 ;  /* 0x000000425c422223 */ /* 0x000fe20000000041 */
[----:B------:R-:W-:-:S03]  /*1550*/  FFMA R15, R91, R87, R64 ;  /* 0x000000575b0f7223 */ /* 0x000fc60000000040 */
[----:B------:R-:W-:-:S07]  /*1560*/  @P2 FFMA R16, R97, R87, R66 ;  /* 0x0000005761102223 */ /* 0x000fce0000000042 */
.L_x_8:
[----:B------:R-:W-:Y:S05]  /*1570*/  BSYNC.RECONVERGENT B2 ;  /* 0x0000000000027941 */ /* 0x000fea0003800200 */
.L_x_7:
[----:B------:R-:W-:-:S13]  /*1580*/  ISETP.NE.AND P2, PT, R69, 0x2, PT ;  /* 0x000000024500780c */ /* 0x000fda0003f45270 */
[----:B------:R-:W-:Y:S05]  /*1590*/  @!P2 BRA `(.L_x_4) ;  /* 0x0000002c00d0a947 */ /* 0x000fea0003800000 */
[----:B------:R-:W-:Y:S04]  /*15a0*/  BSSY.RECONVERGENT B2, `(.L_x_9) ;  /* 0x0000073000027945 */ /* 0x000fe80003800200 */
[----:B------:R-:W-:Y:S05]  /*15b0*/  @!P0 BRA `(.L_x_10) ;  /* 0x0000000400c48947 */ /* 0x000fea0003800000 */
[----:B------:R-:W-:Y:S01]  /*15c0*/  IMAD.WIDE R62, R67, 0x4, R62 ;  /* 0x00000004433e7825 */ /* 0x000fe200078e023e */
        /* <DEDUP_REMOVED lines=95> */
[----:B0-----:R-:W-:-:S03]  /*1bc0*/  IMAD R55, R88, UR4, R55 ;  /* 0x0000000458377c24 */ /* 0x001fc6000f8e0237 */
[----:B------:R-:W5:Y:S01]  /*1bd0*/  LDG.E R88, desc[UR6][R56.64+0x8] ;  /* 0x0000080638587981 */ /* 0x000f62000c1e1900 */
[----:B------:R-:W-:-:S05]  /*1be0*/  IMAD R55, R55, -0x8, R54 ;  /* 0xfffffff837377824 */ /* 0x000fca00078e0236 */
[----:B------:R-:W-:-:S13]  /*1bf0*/  ISETP.NE.AND P0, PT, R55, 0x7, PT ;  /* 0x000000073700780c */ /* 0x000fda0003f05270 */
[----:B------:R-:W-:-:S05]  /*1c00*/  @P0 IMAD.WIDE R54, R67, 0x4, R56 ;  /* 0x0000000443360825 */ /* 0x000fca00078e0238 */
[----:B------:R-:W4:Y:S04]  /*1c10*/  @P0 LDG.E R91, desc[UR6][R54.64] ;  /* 0x00000006365b0981 */ /* 0x000f28000c1e1900 */
[----:B------:R-:W4:Y:S04]  /*1c20*/  @P0 LDG.E R93, desc[UR6][R54.64+0x4] ;  /* 0x00000406365d0981 */ /* 0x000f28000c1e1900 */
[----:B------:R-:W4:Y:S04]  /*1c30*/  @P0 LDG.E R90, desc[UR6][R54.64+0x8] ;  /* 0x00000806365a0981 */ /* 0x000f28000c1e1900 */
[----:B------:R-:W4:Y:S01]  /*1c40*/  @P0 LDG.E R95, desc[UR6][R54.64+0xc] ;  /* 0x00000c06365f0981 */ /* 0x000f22000c1e1900 */
[----:B--2---:R-:W-:-:S04]  /*1c50*/  FFMA R62, R62, R64, R23 ;  /* 0x000000403e3e7223 */ /* 0x004fc80000000017 */
[----:B---3--:R-:W-:-:S04]  /*1c60*/  FFMA R23, R63, R65, R62 ;  /* 0x000000413f177223 */ /* 0x008fc8000000003e */
[----:B-----5:R-:W-:-:S04]  /*1c70*/  FFMA R62, R88, R66, R23 ;  /* 0x00000042583e7223 */ /* 0x020fc80000000017 */
[----:B----4-:R-:W-:Y:S01]  /*1c80*/  FFMA R23, R89, R87, R62 ;  /* 0x0000005759177223 */ /* 0x010fe2000000003e */
[----:B------:R-:W-:-:S04]  /*1c90*/  @P0 FFMA R64, R91, R64, R24 ;  /* 0x000000405b400223 */ /* 0x000fc80000000018 */
[----:B------:R-:W-:-:S04]  /*1ca0*/  @P0 FFMA R65, R93, R65, R64 ;  /* 0x000000415d410223 */ /* 0x000fc80000000040 */
[----:B------:R-:W-:-:S04]  /*1cb0*/  @P0 FFMA R66, R90, R66, R65 ;  /* 0x000000425a420223 */ /* 0x000fc80000000041 */
[----:B------:R-:W-:-:S07]  /*1cc0*/  @P0 FFMA R24, R95, R87, R66 ;  /* 0x000000575f180223 */ /* 0x000fce0000000042 */
.L_x_10:
[----:B------:R-:W-:Y:S05]  /*1cd0*/  BSYNC.RECONVERGENT B2 ;  /* 0x0000000000027941 */ /* 0x000fea0003800200 */
.L_x_9:
[----:B------:R-:W0:Y:S01]  /*1ce0*/  S2R R66, SR_CTAID.X ;  /* 0x0000000000427919 */ /* 0x000e220000002500 */
[----:B------:R-:W1:Y:S01]  /*1cf0*/  LDC R64, c[0x0][0x390] ;  /* 0x0000e400ff407b82 */ /* 0x000e620000000800 */
[----:B------:R-:W0:Y:S01]  /*1d00*/  LDCU UR4, c[0x0][0x360] ;  /* 0x00006c00ff0477ac */ /* 0x000e220008000800 */
[----:B------:R-:W0:Y:S02]  /*1d10*/  S2R R65, SR_TID.X ;  /* 0x0000000000417919 */ /* 0x000e240000002100 */
[----:B0-----:R-:W-:-:S04]  /*1d20*/  IMAD R55, R66, UR4, R65 ;  /* 0x0000000442377c24 */ /* 0x001fc8000f8e0241 */
[----:B-1----:R-:W-:-:S05]  /*1d30*/  IMAD R55, R55, -0x8, R64 ;  /* 0xfffffff837377824 */ /* 0x002fca00078e0240 */
[----:B------:R-:W-:-:S13]  /*1d40*/  ISETP.NE.AND P0, PT, R55, 0x3, PT ;  /* 0x000000033700780c */ /* 0x000fda0003f05270 */
[----:B------:R-:W-:Y:S05]  /*1d50*/  @!P0 BRA `(.L_x_4) ;  /* 0x0000002400e08947 */ /* 0x000fea0003800000 */
[----:B------:R-:W0:Y:S01]  /*1d60*/  S2R R63, SR_CTAID.Y ;  /* 0x00000000003f7919 */ /* 0x000e220000002600 */
[----:B------:R-:W0:Y:S01]  /*1d70*/  LDCU UR4, c[0x0][0x364] ;  /* 0x00006c80ff0477ac */ /* 0x000e220008000800 */
[----:B------:R-:W1:Y:S01]  /*1d80*/  LDC R54, c[0x0][0x360] ;  /* 0x0000d800ff367b82 */ /* 0x000e620000000800 */
[----:B------:R-:W-:Y:S01]  /*1d90*/  BSSY.RECONVERGENT B2, `(.L_x_11) ;  /* 0x000007b000027945 */ /* 0x000fe20003800200 */
[----:B------:R-:W0:Y:S02]  /*1da0*/  S2R R62, SR_TID.Y ;  /* 0x00000000003e7919 */ /* 0x000e240000002200 */
[----:B0-----:R-:W-:-:S04]  /*1db0*/  IMAD R55, R63, UR4, R62 ;  /* 0x000000043f377c24 */ /* 0x001fc8000f8e023e */
[----:B------:R-:W-:-:S05]  /*1dc0*/  IMAD R55, R55, -0x8, R64 ;  /* 0xfffffff837377824 */ /* 0x000fca00078e0240 */
[----:B------:R-:W-:-:S13]  /*1dd0*/  ISETP.NE.AND P0, PT, R55, RZ, PT ;  /* 0x000000ff3700720c */ /* 0x000fda0003f05270 */
[----:B-1----:R-:W-:Y:S05]  /*1de0*/  @!P0 BRA `(.L_x_12) ;  /* 0x0000000400d48947 */ /* 0x002fea0003800000 */
[----:B------:R-:W-:Y:S01]  /*1df0*/  IMAD R54, R66, R54, R65 ;  /* 0x0000003642367224 */ /* 0x000fe200078e0241 */
[----:B------:R-:W2:Y:S04]  /*1e00*/  LDG.E R92, desc[UR6][R58.64+0x4] ;  /* 0x000004063a5c7981 */ /* 0x000ea8000c1e1900 */
[----:B------:R-:W-:Y:S01]  /*1e10*/  SHF.L.U32 R54, R54, 0x3, RZ ;  /* 0x0000000336367819 */ /* 0x000fe200000006ff */
[----:B------:R-:W3:Y:S04]  /*1e20*/  LDG.E R91, desc[UR6][R58.64+0x8] ;  /* 0x000008063a5b7981 */ /* 0x000ee8000c1e1900 */
[----:B------:R-:W-:Y:S01]  /*1e30*/  IMAD.WIDE R56, R54, R67, R60 ;  /* 0x0000004336387225 */ /* 0x000fe200078e023c */
[----:B------:R-:W4:Y:S02]  /*1e40*/  LDG.E R94, desc[UR6][R58.64+0xc] ;  /* 0x00000c063a5e7981 */ /* 0x000f24000c1e1900 */
[----:B------:R-:W-:-:S04]  /*1e50*/  LEA R54, P0, R56, R52, 0x2 ;  /* 0x0000003438367211 */ /* 0x000fc800078010ff */
[----:B------:R-:W-:Y:S02]  /*1e60*/  LEA.HI.X R55, R56, R53, R57, 0x2, P0 ;  /* 0x0000003538377211 */ /* 0x000fe400000f1439 */
[----:B------:R-:W5:Y:S01]  /*1e70*/  LDG.E R56, desc[UR6][R58.64] ;  /* 0x000000063a387981 */ /* 0x000f62000c1e1900 */
[----:B------:R-:W-:-:S04]  /*1e80*/  IMAD.WIDE R54, R67, 0x4, R54 ;  /* 0x0000000443367825 */ /* 0x000fc800078e0236 */
[----:B------:R-:W-:-:S04]  /*1e90*/  IMAD.WIDE R54, R67, 0x4, R54 ;  /* 0x0000000443367825 */ /* 0x000fc800078e0236 */
[----:B------:R-:W-:-:S05]  /*1ea0*/  IMAD.WIDE R54, R67, 0x4, R54 ;  /* 0x0000000443367825 */ /* 0x000fca00078e0236 */
[----:B------:R-:W5:Y:S04]  /*1eb0*/  LDG.E R87, desc[UR6][R54.64] ;  /* 0x0000000636577981 */ /* 0x000f68000c1e1900 */
[----:B------:R-:W2:Y:S04]  /*1ec0*/  LDG.E R88, desc[UR6][R54.64+0x4] ;  /* 0x0000040636587981 */ /* 0x000ea8000c1e1900 */
[----:B------:R-:W3:Y:S04]  /*1ed0*/  LDG.E R89, desc[UR6][R54.64+0x8] ;  /* 0x0000080636597981 */ /* 0x000ee8000c1e1900 */
[----:B------:R-:W4:Y:S01]  /*1ee0*/  LDG.E R90, desc[UR6][R54.64+0xc] ;  /* 0x00000c06365a7981 */ /* 0x000f22000c1e1900 */
[----:B------:R-:W0:Y:S02]  /*1ef0*/  LDCU UR4, c[0x0][0x364] ;  /* 0x00006c80ff0477ac */ /* 0x000e240008000800 */
[----:B0-----:R-:W-:-:S04]  /*1f00*/  IMAD R57, R63, UR4, R62 ;  /* 0x000000043f397c24 */ /* 0x001fc8000f8e023e */
[----:B------:R-:W-:-:S05]  /*1f10*/  IMAD R57, R57, -0x8, R64 ;  /* 0xfffffff839397824 */ /* 0x000fca00078e0240 */
[----:B------:R-:W-:Y:S01]  /*1f20*/  ISETP.NE.AND P0, PT, R57, 0x1, PT ;  /* 0x000000013900780c */ /* 0x000fe20003f05270 */
[----:B-----5:R-:W-:-:S04]  /*1f30*/  FFMA R25, R56, R87, R25 ;  /* 0x0000005738197223 */ /* 0x020fc80000000019 */
[----:B--2---:R-:W-:-:S04]  /*1f40*/  FFMA R56, R92, R88, R25 ;  /* 0x000000585c387223 */ /* 0x004fc80000000019 */
[----:B---3--:R-:W-:-:S04]  /*1f50*/  FFMA R25, R91, R89, R56 ;  /* 0x000000595b197223 */ /* 0x008fc80000000038 */
[----:B----4-:R-:W-:Y:S01]  /*1f60*/  FFMA R25, R94, R90, R25 ;  /* 0x0000005a5e197223 */ /* 0x010fe20000000019 */
        /* <DEDUP_REMOVED lines=81> */
[----:B------:R-:W5:Y:S04]  /*2480*/  @P0 LDG.E R93, desc[UR6][R54.64] ;  /* 0x00000006365d0981 */ /* 0x000f68000c1e1900 */
[----:B------:R-:W5:Y:S04]  /*2490*/  @P0 LDG.E R98, desc[UR6][R54.64+0x4] ;  /* 0x0000040636620981 */ /* 0x000f68000c1e1900 */
[----:B------:R-:W5:Y:S04]  /*24a0*/  @P0 LDG.E R95, desc[UR6][R54.64+0x8] ;  /* 0x00000806365f0981 */ /* 0x000f68000c1e1900 */
[----:B------:R-:W5:Y:S01]  /*24b0*/  @P0 LDG.E R100, desc[UR6][R54.64+0xc] ;  /* 0x00000c0636640981 */ /* 0x000f62000c1e1900 */
[----:B--2---:R-:W-:-:S04]  /*24c0*/  FFMA R31, R92, R87, R31 ;  /* 0x000000575c1f7223 */ /* 0x004fc8000000001f */
[----:B---3--:R-:W-:-:S04]  /*24d0*/  FFMA R92, R94, R88, R31 ;  /* 0x000000585e5c7223 */ /* 0x008fc8000000001f */
[----:B----4-:R-:W-:-:S04]  /*24e0*/  FFMA R31, R91, R89, R92 ;  /* 0x000000595b1f7223 */ /* 0x010fc8000000005c */
[----:B-----5:R-:W-:Y:S01]  /*24f0*/  FFMA R31, R96, R90, R31 ;  /* 0x0000005a601f7223 */ /* 0x020fe2000000001f */
[----:B------:R-:W-:-:S04]  /*2500*/  @P0 FFMA R87, R93, R87, R32 ;  /* 0x000000575d570223 */ /* 0x000fc80000000020 */
[----:B------:R-:W-:-:S04]  /*2510*/  @P0 FFMA R88, R98, R88, R87 ;  /* 0x0000005862580223 */ /* 0x000fc80000000057 */
[----:B------:R-:W-:-:S04]  /*2520*/  @P0 FFMA R89, R95, R89, R88 ;  /* 0x000000595f590223 */ /* 0x000fc80000000058 */
[----:B------:R-:W-:-:S07]  /*2530*/  @P0 FFMA R32, R100, R90, R89 ;  /* 0x0000005a64200223 */ /* 0x000fce0000000059 */
.L_x_12:
[----:B------:R-:W-:Y:S05]  /*2540*/  BSYNC.RECONVERGENT B2 ;  /* 0x0000000000027941 */ /* 0x000fea0003800200 */
.L_x_11:
[----:B------:R-:W0:Y:S02]  /*2550*/  LDCU UR4, c[0x0][0x360] ;  /* 0x00006c00ff0477ac */ /* 0x000e240008000800 */
[----:B0-----:R-:W-:-:S04]  /*2560*/  IMAD R55, R66, UR4, R65 ;  /* 0x0000000442377c24 */ /* 0x001fc8000f8e0241 */
[----:B------:R-:W-:-:S05]  /*2570*/  IMAD R55, R55, -0x8, R64 ;  /* 0xfffffff837377824 */ /* 0x000fca00078e0240 */
[----:B------:R-:W-:-:S13]  /*2580*/  ISETP.NE.AND P0, PT, R55, 0x4, PT ;  /* 0x000000043700780c */ /* 0x000fda0003f05270 */
[----:B------:R-:W-:Y:S05]  /*2590*/  @!P0 BRA `(.L_x_4) ;  /* 0x0000001c00d08947 */ /* 0x000fea0003800000 */
[----:B------:R-:W0:Y:S01]  /*25a0*/  LDCU UR4, c[0x0][0x364] ;  /* 0x00006c80ff0477ac */ /* 0x000e220008000800 */
[----:B------:R-:W1:Y:S01]  /*25b0*/  LDC R54, c[0x0][0x360] ;  /* 0x0000d800ff367b82 */ /* 0x000e620000000800 */
[----:B------:R-:W-:Y:S01]  /*25c0*/  BSSY.RECONVERGENT B2, `(.L_x_13) ;  /* 0x000007b000027945 */ /* 0x000fe20003800200 */
[----:B0-----:R-:W-:-:S04]  /*25d0*/  IMAD R55, R63, UR4, R62 ;  /* 0x000000043f377c24 */ /* 0x001fc8000f8e023e */
[----:B------:R-:W-:-:S05]  /*25e0*/  IMAD R55, R55, -0x8, R64 ;  /* 0xfffffff837377824 */ /* 0x000fca00078e0240 */
[----:B------:R-:W-:-:S13]  /*25f0*/  ISETP.NE.AND P0, PT, R55, RZ, PT ;  /* 0x000000ff3700720c */ /* 0x000fda0003f05270 */
[----:B------:R-:W-:Y:S05]  /*2600*/  @!P0 BRA `(.L_x_14) ;  /* 0x0000000400d88947 */ /* 0x000fea0003800000 */
[----:B-1----:R-:W-:Y:S01]  /*2610*/  IMAD R54, R66, R54, R65 ;  /* 0x0000003642367224 */ /* 0x002fe200078e0241 */
        /* <DEDUP_REMOVED lines=117> */
.L_x_14:
[----:B------:R-:W-:Y:S05]  /*2d70*/  BSYNC.RECONVERGENT B2 ;  /* 0x0000000000027941 */ /* 0x000fea0003800200 */
.L_x_13:
[----:B------:R-:W0:Y:S02]  /*2d80*/  LDCU UR4, c[0x0][0x360] ;  /* 0x00006c00ff0477ac */ /* 0x000e240008000800 */
[----:B0-----:R-:W-:-:S04]  /*2d90*/  IMAD R55, R66, UR4, R65 ;  /* 0x0000000442377c24 */ /* 0x001fc8000f8e0241 */
[----:B------:R-:W-:-:S05]  /*2da0*/  IMAD R55, R55, -0x8, R64 ;  /* 0xfffffff837377824 */ /* 0x000fca00078e0240 */
[----:B------:R-:W-:-:S13]  /*2db0*/  ISETP.NE.AND P0, PT, R55, 0x5, PT ;  /* 0x000000053700780c */ /* 0x000fda0003f05270 */
[----:B------:R-:W-:Y:S05]  /*2dc0*/  @!P0 BRA `(.L_x_4) ;  /* 0x0000001400c48947 */ /* 0x000fea0003800000 */
[----:B------:R-:W0:Y:S01]  /*2dd0*/  LDCU UR4, c[0x0][0x364] ;  /* 0x00006c80ff0477ac */ /* 0x000e220008000800 */
[----:B------:R-:W-:Y:S01]  /*2de0*/  BSSY.RECONVERGENT B2, `(.L_x_15) ;  /* 0x000007d000027945 */ /* 0x000fe20003800200 */
[----:B------:R-:W1:Y:S02]  /*2df0*/  LDCU UR9, c[0x0][0x360] ;  /* 0x00006c00ff0977ac */ /* 0x000e640008000800 */
[----:B-1----:R-:W-:-:S05]  /*2e00*/  IMAD R54, R66, UR9, R65 ;  /* 0x0000000942367c24 */ /* 0x002fca000f8e0241 */
[----:B------:R-:W-:-:S05]  /*2e10*/  SHF.L.U32 R54, R54, 0x3, RZ ;  /* 0x0000000336367819 */ /* 0x000fca00000006ff */
[----:B------:R-:W-:-:S03]  /*2e20*/  IMAD.WIDE R54, R54, R67, R60 ;  /* 0x0000004336367225 */ /* 0x000fc600078e023c */
[----:B------:R-:W-:-:S04]  /*2e30*/  LEA R52, P0, R54, R52, 0x2 ;  /* 0x0000003436347211 */ /* 0x000fc800078010ff */
[----:B------:R-:W-:-:S03]  /*2e40*/  LEA.HI.X R53, R54, R53, R55, 0x2, P0 ;  /* 0x0000003536357211 */ /* 0x000fc600000f1437 */
[----:B------:R-:W-:-:S04]  /*2e50*/  IMAD.WIDE R52, R67, 0x4, R52 ;  /* 0x0000000443347825 */ /* 0x000fc800078e0234 */
[----:B------:R-:W-:-:S04]  /*2e60*/  IMAD.WIDE R56, R67, 0x4, R52 ;  /* 0x0000000443387825 */ /* 0x000fc800078e0234 */
[----:B0-----:R-:W-:Y:S02]  /*2e70*/  IMAD R53, R63, UR4, R62 ;  /* 0x000000043f357c24 */ /* 0x001fe4000f8e023e */
[----:B------:R-:W-:-:S04]  /*2e80*/  IMAD.WIDE R56, R67, 0x4, R56 ;  /* 0x0000000443387825 */ /* 0x000fc800078e0238 */
[----:B------:R-:W-:Y:S02]  /*2e90*/  IMAD R53, R53, -0x8, R64 ;  /* 0xfffffff835357824 */ /* 0x000fe400078e0240 */
[----:B------:R-:W-:-:S03]  /*2ea0*/  IMAD.WIDE R56, R67, 0x4, R56 ;  /* 0x0000000443387825 */ /* 0x000fc600078e0238 */
[----:B------:R-:W-:Y:S01]  /*2eb0*/  ISETP.NE.AND P0, PT, R53, RZ, PT ;  /* 0x000000ff3500720c */ /* 0x000fe20003f05270 */
[----:B------:R-:W-:-:S12]  /*2ec0*/  IMAD.WIDE R56, R67, 0x4, R56 ;  /* 0x0000000443387825 */ /* 0x000fd800078e0238 */
[----:B------:R-:W-:Y:S05]  /*2ed0*/  @!P0 BRA `(.L_x_16) ;  /* 0x0000000400b48947 */ /* 0x000fea0003800000 */
[----:B------:R-:W2:Y:S04]  /*2ee0*/  LDG.E R87, desc[UR6][R56.64] ;  /* 0x0000000638577981 */ /* 0x000ea8000c1e1900 */
[----:B------:R-:W2:Y:S04]  /*2ef0*/  LDG.E R52, desc[UR6][R58.64] ;  /* 0x000000063a347981 */ /* 0x000ea8000c1e1900 */
[----:B------:R-:W3:Y:S04]  /*2f00*/  LDG.E R88, desc[UR6][R56.64+0x4] ;  /* 0x0000040638587981 */ /* 0x000ee8000c1e1900 */
[----:B------:R-:W3:Y:S04]  /*2f10*/  LDG.E R54, desc[UR6][R58.64+0x4] ;  /* 0x000004063a367981 */ /* 0x000ee8000c1e1900 */
[----:B------:R-:W4:Y:S04]  /*2f20*/  LDG.E R89, desc[UR6][R56.64+0x8] ;  /* 0x0000080638597981 */ /* 0x000f28000c1e1900 */
[----:B------:R-:W4:Y:S04]  /*2f30*/  LDG.E R55, desc[UR6][R58.64+0x8] ;  /* 0x000008063a377981 */ /* 0x000f28000c1e1900 */
[----:B------:R-:W5:Y:S04]  /*2f40*/  LDG.E R90, desc[UR6][R56.64+0xc] ;  /* 0x00000c06385a7981 */ /* 0x000f68000c1e1900 */
        /* <DEDUP_REMOVED lines=102> */
.L_x_16:
[----:B------:R-:W-:Y:S05]  /*35b0*/  BSYNC.RECONVERGENT B2 ;  /* 0x0000000000027941 */ /* 0x000fea0003800200 */
.L_x_15:
[----:B------:R-:W0:Y:S02]  /*35c0*/  LDCU UR4, c[0x0][0x360] ;  /* 0x00006c00ff0477ac */ /* 0x000e240008000800 */
[----:B0-----:R-:W-:-:S04]  /*35d0*/  IMAD R53, R66, UR4, R65 ;  /* 0x0000000442357c24 */ /* 0x001fc8000f8e0241 */
[----:B------:R-:W-:-:S05]  /*35e0*/  IMAD R53, R53, -0x8, R64 ;  /* 0xfffffff835357824 */ /* 0x000fca00078e0240 */
[----:B------:R-:W-:-:S13]  /*35f0*/  ISETP.NE.AND P0, PT, R53, 0x6, PT ;  /* 0x000000063500780c */ /* 0x000fda0003f05270 */
[----:B------:R-:W-:Y:S05]  /*3600*/  @!P0 BRA `(.L_x_4) ;  /* 0x0000000c00b48947 */ /* 0x000fea0003800000 */
[----:B------:R-:W0:Y:S01]  /*3610*/  LDCU UR4, c[0x0][0x364] ;  /* 0x00006c80ff0477ac */ /* 0x000e220008000800 */
[----:B------:R-:W-:Y:S01]  /*3620*/  BSSY.RECONVERGENT B2, `(.L_x_17) ;  /* 0x0000073000027945 */ /* 0x000fe20003800200 */
[----:B------:R-:W-:-:S04]  /*3630*/  IMAD.WIDE R56, R67, 0x4, R56 ;  /* 0x0000000443387825 */ /* 0x000fc800078e0238 */
[----:B0-----:R-:W-:-:S04]  /*3640*/  IMAD R53, R63, UR4, R62 ;  /* 0x000000043f357c24 */ /* 0x001fc8000f8e023e */
[----:B------:R-:W-:-:S05]  /*3650*/  IMAD R53, R53, -0x8, R64 ;  /* 0xfffffff835357824 */ /* 0x000fca00078e0240 */
[----:B------:R-:W-:-:S13]  /*3660*/  ISETP.NE.AND P0, PT, R53, RZ, PT ;  /* 0x000000ff3500720c */ /* 0x000fda0003f05270 */
        /* <DEDUP_REMOVED lines=110> */
.L_x_18:
[----:B------:R-:W-:Y:S05]  /*3d50*/  BSYNC.RECONVERGENT B2 ;  /* 0x0000000000027941 */ /* 0x000fea0003800200 */
.L_x_17:
[----:B------:R-:W0:Y:S02]  /*3d60*/  LDCU UR4, c[0x0][0x360] ;  /* 0x00006c00ff0477ac */ /* 0x000e240008000800 */
[----:B0-----:R-:W-:-:S04]  /*3d70*/  IMAD R65, R66, UR4, R65 ;  /* 0x0000000442417c24 */ /* 0x001fc8000f8e0241 */
[----:B------:R-:W-:-:S05]  /*3d80*/  IMAD R65, R65, -0x8, R64 ;  /* 0xfffffff841417824 */ /* 0x000fca00078e0240 */
[----:B------:R-:W-:-:S13]  /*3d90*/  ISETP.NE.AND P0, PT, R65, 0x7, PT ;  /* 0x000000074100780c */ /* 0x000fda0003f05270 */
[----:B------:R-:W-:Y:S05]  /*3da0*/  @!P0 BRA `(.L_x_4) ;  /* 0x0000000400cc8947 */ /* 0x000fea0003800000 */
[----:B------:R-:W0:Y:S02]  /*3db0*/  LDCU UR4, c[0x0][0x364] ;  /* 0x00006c80ff0477ac */ /* 0x000e240008000800 */
[----:B0-----:R-:W-:-:S04]  /*3dc0*/  IMAD R53, R63, UR4, R62 ;  /* 0x000000043f357c24 */ /* 0x001fc8000f8e023e */
[----:B------:R-:W-:-:S05]  /*3dd0*/  IMAD R53, R53, -0x8, R64 ;  /* 0xfffffff835357824 */ /* 0x000fca00078e0240 */
[----:B------:R-:W-:-:S13]  /*3de0*/  ISETP.NE.AND P0, PT, R53, RZ, PT ;  /* 0x000000ff3500720c */ /* 0x000fda0003f05270 */
[----:B------:R-:W-:Y:S05]  /*3df0*/  @!P0 BRA `(.L_x_4) ;  /* 0x0000000400b88947 */ /* 0x000fea0003800000 */
[----:B------:R-:W-:Y:S01]  /*3e00*/  IMAD.WIDE R56, R67, 0x4, R56 ;  /* 0x0000000443387825 */ /* 0x000fe200078e0238 */
        /* <DEDUP_REMOVED lines=109> */
.L_x_4:
[----:B------:R-:W-:Y:S05]  /*44e0*/  BSYNC.RECONVERGENT B1 ;  /* 0x0000000000017941 */ /* 0x000fea0003800200 */
.L_x_3:
[----:B------:R-:W-:-:S04]  /*44f0*/  IADD3 R60, P0, PT, R60, 0x4, RZ ;  /* 0x000000043c3c7810 */ /* 0x000fc80007f1e0ff */
[----:B------:R-:W-:Y:S02]  /*4500*/  IADD3.X R61, PT, PT, RZ, R61, RZ, P0, !PT ;  /* 0x0000003dff3d7210 */ /* 0x000fe400007fe4ff */
[----:B------:R-:W-:-:S04]  /*4510*/  ISETP.GE.U32.AND P0, PT, R60, R71, PT ;  /* 0x000000473c00720c */ /* 0x000fc80003f06070 */
[----:B------:R-:W-:-:S13]  /*4520*/  ISETP.GE.U32.AND.EX P0, PT, R61, R70, PT, P0 ;  /* 0x000000463d00720c */ /* 0x000fda0003f06100 */
[----:B------:R-:W-:Y:S05]  /*4530*/  @!P0 BRA `(.L_x_19) ;  /* 0xffffffc000388947 */ /* 0x000fea000383ffff */
.L_x_2:
[----:B------:R-:W0:Y:S02]  /*4540*/  LDCU UR12, c[0x0][0x394] ;  /* 0x00007280ff0c77ac */ /* 0x000e240008000800 */
[----:B0-----:R-:W-:Y:S02]  /*4550*/  ULOP3.LUT UR13, UR12, 0x3, URZ, 0xc0, !UPT ;  /* 0x000000030c0d7892 */ /* 0x001fe4000f8ec0ff */
[----:B------:R-:W-:Y:S02]  /*4560*/  USHF.R.S32.HI UR14, URZ, 0x1f, UR12 ;  /* 0x0000001fff0e7899 */ /* 0x000fe4000801140c */
[----:B------:R-:W-:-:S04]  /*4570*/  UIADD3 UR4, UP0, UPT, -UR13, UR12, URZ ;  /* 0x0000000c0d047290 */ /* 0x000fc8000ff1e1ff */
[----:B------:R-:W-:Y:S02]  /*4580*/  UIADD3.X UR9, UPT, UPT, UR14, -0x1, URZ, UP0, !UPT ;  /* 0xffffffff0e097890 */ /* 0x000fe400087fe4ff */
[----:B------:R-:W-:-:S04]  /*4590*/  UISETP.GE.U32.AND UP0, UPT, UR4, UR12, UPT ;  /* 0x0000000c0400728c */ /* 0x000fc8000bf06070 */
[----:B------:R-:W-:-:S09]  /*45a0*/  UISETP.GE.U32.AND.EX UP0, UPT, UR9, UR14, UPT, UP0 ;  /* 0x0000000e0900728c */ /* 0x000fd2000bf06100 */
[----:B------:R-:W-:Y:S05]  /*45b0*/  BRA.U UP0, `(.L_x_1) ;  /* 0x0000003100d47547 */ /* 0x000fea000b800000 */
[----:B------:R-:W0:Y:S01]  /*45c0*/  S2R R52, SR_TID.Y ;  /* 0x0000000000347919 */ /* 0x000e220000002200 */
[----:B------:R-:W0:Y:S01]  /*45d0*/  S2UR UR9, SR_CTAID.Y ;  /* 0x00000000000979c3 */ /* 0x000e220000002600 */
[----:B------:R-:W-:Y:S01]  /*45e0*/  USHF.L.U32 UR4, UR12, 0x2, URZ ;  /* 0x000000020c047899 */ /* 0x000fe200080006ff */
[----:B------:R-:W-:Y:S01]  /*45f0*/  HFMA2 R94, -RZ, RZ, 0, 0 ;  /* 0x00000000ff5e7431 */ /* 0x000fe200000001ff */
[----:B------:R-:W2:Y:S01]  /*4600*/  S2R R55, SR_TID.X ;  /* 0x0000000000377919 */ /* 0x000ea20000002100 */
[----:B------:R-:W3:Y:S01]  /*4610*/  LDCU UR15, c[0x0][0x390] ;  /* 0x00007200ff0f77ac */ /* 0x000ee20008000800 */
[----:B------:R-:W-:-:S03]  /*4620*/  MOV R93, UR13 ;  /* 0x0000000d005d7c02 */ /* 0x000fc60008000f00 */
[----:B------:R-:W0:Y:S01]  /*4630*/  LDC R87, c[0x0][0x364] ;  /* 0x0000d900ff577b82 */ /* 0x000e220000000800 */
[----:B------:R-:W-:-:S04]  /*4640*/  ULOP3.LUT UR4, UR4, 0xc, URZ, 0xc0, !UPT ;  /* 0x0000000c04047892 */ /* 0x000fc8000f8ec0ff */
[----:B------:R-:W-:-:S03]  /*4650*/  UIADD3 UR4, UP0, UPT, URZ, -UR4, URZ ;  /* 0x80000004ff047290 */ /* 0x000fc6000ff1e0ff */
[----:B------:R-:W2:Y:S03]  /*4660*/  S2UR UR10, SR_CTAID.X ;  /* 0x00000000000a79c3 */ /* 0x000ea60000002500 */
[----:B------:R-:W-:-:S05]  /*4670*/  MOV R64, UR4 ;  /* 0x0000000400407c02 */ /* 0x000fca0008000f00 */
[----:B------:R-:W2:Y:S01]  /*4680*/  LDC R88, c[0x0][0x360] ;  /* 0x0000d800ff587b82 */ /* 0x000ea20000000800 */
[----:B0-----:R-:W-:Y:S01]  /*4690*/  IMAD R87, R87, UR9, R52 ;  /* 0x0000000957577c24 */ /* 0x001fe2000f8e0234 */
[----:B------:R-:W-:-:S03]  /*46a0*/  UIADD3.X UR9, UPT, UPT, URZ, -0x1, URZ, UP0, !UPT ;  /* 0xffffffffff097890 */ /* 0x000fc600087fe4ff */
[C---:B------:R-:W-:Y:S01]  /*46b0*/  IMAD.WIDE.U32 R52, R87.reuse, 0x20, RZ ;  /* 0x0000002057347825 */ /* 0x040fe200078e00ff */
[----:B------:R-:W-:Y:S02]  /*46c0*/  SHF.L.U32 R87, R87, 0x3, RZ ;  /* 0x0000000357577819 */ /* 0x000fe400000006ff */
[----:B------:R-:W-:Y:S01]  /*46d0*/  MOV R65, UR9 ;  /* 0x0000000900417c02 */ /* 0x000fe20008000f00 */
[----:B-1----:R-:W-:Y:S01]  /*46e0*/  IMAD R54, R53, UR12, RZ ;  /* 0x0000000c35367c24 */ /* 0x002fe2000f8e02ff */
[C---:B------:R-:W-:Y:S02]  /*46f0*/  IADD3 R67, P0, PT, R52.reuse, 0x20, RZ ;  /* 0x0000002034437810 */ /* 0x040fe40007f1e0ff */
[C---:B------:R-:W-:Y:S02]  /*4700*/  LOP3.LUT R69, R52.reuse, 0x8, RZ, 0xfc, !PT ;  /* 0x0000000834457812 */ /* 0x040fe400078efcff */
[C---:B------:R-:W-:Y:S02]  /*4710*/  LOP3.LUT R57, R52.reuse, 0x10, RZ, 0xfc, !PT ;  /* 0x0000001034397812 */ /* 0x040fe400078efcff */
[----:B------:R-:W-:Y:S01]  /*4720*/  LOP3.LUT R59, R52, 0x14, RZ, 0xfc, !PT ;  /* 0x00000014343b7812 */ /* 0x000fe200078efcff */
[----:B--2---:R-:W-:Y:S01]  /*4730*/  IMAD R88, R88, UR10, R55 ;  /* 0x0000000a58587c24 */ /* 0x004fe2000f8e0237 */
[----:B------:R-:W0:Y:S01]  /*4740*/  LDCU.64 UR10, c[0x0][0x380] ;  /* 0x00007000ff0a77ac */ /* 0x000e220008000a00 */
[C---:B------:R-:W-:Y:S01]  /*4750*/  LOP3.LUT R55, R52.reuse, 0xc, RZ, 0xfc, !PT ;  /* 0x0000000c34377812 */ /* 0x040fe200078efcff */
[--C-:B------:R-:W-:Y:S01]  /*4760*/  IMAD R95, R69, UR14, R54.reuse ;  /* 0x0000000e455f7c24 */ /* 0x100fe2000f8e0236 */
[C---:B------:R-:W-:Y:S01]  /*4770*/  LOP3.LUT R61, R52.reuse, 0x18, RZ, 0xfc, !PT ;  /* 0x00000018343d7812 */ /* 0x040fe200078efcff */
[--C-:B------:R-:W-:Y:S01]  /*4780*/  IMAD R99, R57, UR14, R54.reuse ;  /* 0x0000000e39637c24 */ /* 0x100fe2000f8e0236 */
[----:B------:R-:W-:Y:S01]  /*4790*/  LOP3.LUT R63, R52, 0x1c, RZ, 0xfc, !PT ;  /* 0x0000001c343f7812 */ /* 0x000fe200078efcff */
[--C-:B------:R-:W-:Y:S01]  /*47a0*/  IMAD R97, R55, UR14, R54.reuse ;  /* 0x0000000e37617c24 */ /* 0x100fe2000f8e0236 */
[----:B------:R-:W-:Y:S01]  /*47b0*/  IADD3.X R52, PT, PT, RZ, R53, RZ, P0, !PT ;  /* 0x00000035ff347210 */ /* 0x000fe200007fe4ff */
[--C-:B------:R-:W-:Y:S01]  /*47c0*/  IMAD R101, R59, UR14, R54.reuse ;  /* 0x0000000e3b657c24 */ /* 0x100fe2000f8e0236 */
[----:B------:R-:W-:Y:S01]  /*47d0*/  SHF.L.U32 R88, R88, 0x3, RZ ;  /* 0x0000000358587819 */ /* 0x000fe200000006ff */
[--C-:B------:R-:W-:Y:S01]  /*47e0*/  IMAD R103, R61, UR14, R54.reuse ;  /* 0x0000000e3d677c24 */ /* 0x100fe2000f8e0236 */
[----:B---3--:R-:W-:Y:S01]  /*47f0*/  IADD3 R89, PT, PT, -R87, UR15, RZ ;  /* 0x0000000f57597c10 */ /* 0x008fe2000fffe1ff */
[----:B------:R-:W-:Y:S01]  /*4800*/  IMAD R66, R52, UR12, RZ ;  /* 0x0000000c34427c24 */ /* 0x000fe2000f8e02ff */
[----:B------:R-:W-:Y:S01]  /*4810*/  IADD3 R90, PT, PT, -R88, UR15, RZ ;  /* 0x0000000f585a7c10 */ /* 0x000fe2000fffe1ff */
[----:B------:R-:W-:Y:S01]  /*4820*/  IMAD R105, R63, UR14, R54 ;  /* 0x0000000e3f697c24 */ /* 0x000fe2000f8e0236 */
[----:B------:R-:W-:Y:S01]  /*4830*/  ISETP.NE.AND P1, PT, R89, RZ, PT ;  /* 0x000000ff5900720c */ /* 0x000fe20003f25270 */
[----:B------:R-:W-:Y:S01]  /*4840*/  IMAD.WIDE.U32 R52, R69, UR12, R64 ;  /* 0x0000000c45347c25 */ /* 0x000fe2000f8e0040 */
[----:B0-----:R-:W-:-:S03]  /*4850*/  MOV R91, UR10 ;  /* 0x0000000a005b7c02 */ /* 0x001fc60008000f00 */
[--C-:B------:R-:W-:Y:S01]  /*4860*/  IMAD.WIDE.U32 R54, R55, UR12, R64.reuse ;  /* 0x0000000c37367c25 */ /* 0x100fe2000f8e0040 */
[----:B------:R-:W-:Y:S02]  /*4870*/  MOV R92, UR11 ;  /* 0x0000000b005c7c02 */ /* 0x000fe40008000f00 */
[----:B------:R-:W-:Y:S01]  /*4880*/  ISETP.EQ.OR P2, PT, R90, 0x7, !P1 ;  /* 0x000000075a00780c */ /* 0x000fe20004f42670 */
[--C-:B------:R-:W-:Y:S01]  /*4890*/  IMAD.WIDE.U32 R56, R57, UR12, R64.reuse ;  /* 0x0000000c39387c25 */ /* 0x100fe2000f8e0040 */
[----:B------:R-:W-:Y:S02]  /*48a0*/  IADD3 R95, PT, PT, R53, R95, RZ ;  /* 0x0000005f355f7210 */ /* 0x000fe40007ffe0ff */
[----:B------:R-:W-:Y:S01]  /*48b0*/  IADD3 R97, PT, PT, R55, R97, RZ ;  /* 0x0000006137617210 */ /* 0x000fe20007ffe0ff */
[----:B------:R-:W-:Y:S01]  /*48c0*/  IMAD.WIDE.U32 R58, R59, UR12, R64 ;  /* 0x0000000c3b3a7c25 */ /* 0x000fe2000f8e0040 */
[----:B------:R-:W-:-:S03]  /*48d0*/  IADD3 R99, PT, PT, R57, R99, RZ ;  /* 0x0000006339637210 */ /* 0x000fc60007ffe0ff */
[----:B------:R-:W-:Y:S01]  /*48e0*/  IMAD.WIDE.U32 R60, R61, UR12, R64 ;  /* 0x0000000c3d3c7c25 */ /* 0x000fe2000f8e0040 */
[----:B------:R-:W-:-:S03]  /*48f0*/  IADD3 R101, PT, PT, R59, R101, RZ ;  /* 0x000000653b657210 */ /* 0x000fc60007ffe0ff */
[----:B------:R-:W-:Y:S01]  /*4900*/  IMAD.WIDE.U32 R62, R63, UR12, R64 ;  /* 0x0000000c3f3e7c25 */ /* 0x000fe2000f8e0040 */
[----:B------:R-:W-:-:S03]  /*4910*/  IADD3 R103, PT, PT, R61, R103, RZ ;  /* 0x000000673d677210 */ /* 0x000fc60007ffe0ff */
[----:B------:R-:W-:Y:S01]  /*4920*/  IMAD.WIDE.U32 R64, R67, UR12, R64 ;  /* 0x0000000c43407c25 */ /* 0x000fe2000f8e0040 */
[----:B------:R-:W-:-:S03]  /*4930*/  IADD3 R105, PT, PT, R63, R105, RZ ;  /* 0x000000693f697210 */ /* 0x000fc60007ffe0ff */
[----:B------:R-:W-:-:S05]  /*4940*/  IMAD R107, R67, UR14, R66 ;  /* 0x0000000e436b7c24 */ /* 0x000fca000f8e0242 */
[----:B------:R-:W-:-:S07]  /*4950*/  IADD3 R107, PT, PT, R65, R107, RZ ;  /* 0x0000006b416b7210 */ /* 0x000fce0007ffe0ff */
.L_x_36:
[----:B------:R-:W-:Y:S01]  /*4960*/  ISETP.NE.AND P3, PT, R90, RZ, PT ;  /* 0x000000ff5a00720c */ /* 0x000fe20003f65270 */
[----:B------:R-:W-:Y:S01]  /*4970*/  BSSY.RECONVERGENT B1, `(.L_x_20) ;  /* 0x00002f6000017945 */ /* 0x000fe20003800200 */
[----:B------:R-:W-:-:S04]  /*4980*/  IADD3 R93, P0, PT, R93, -0x1, RZ ;  /* 0xffffffff5d5d7810 */ /* 0x000fc80007f1e0ff */
[----:B------:R-:W-:Y:S02]  /*4990*/  IADD3.X R94, PT, PT, R94, -0x1, RZ, P0, !PT ;  /* 0xffffffff5e5e7810 */ /* 0x000fe400007fe4ff */
[----:B------:R-:W-:-:S04]  /*49a0*/  ISETP.NE.U32.AND P0, PT, R93, RZ, PT ;  /* 0x000000ff5d00720c */ /* 0x000fc80003f05070 */
[----:B------:R-:W-:Y:S01]  /*49b0*/  ISETP.NE.AND.EX P0, PT, R94, RZ, PT, P0 ;  /* 0x000000ff5e00720c */ /* 0x000fe20003f05300 */
[----:B------:R-:W-:-:S12]  /*49c0*/  @!P3 BRA `(.L_x_21) ;  /* 0x0000002c00c0b947 */ /* 0x000fd80003800000 */
[----:B------:R-:W-:Y:S04]  /*49d0*/  BSSY.RECONVERGENT B2, `(.L_x_22) ;  /* 0x000005c000027945 */ /* 0x000fe80003800200 */
[----:B------:R-:W-:Y:S05]  /*49e0*/  @!P1 BRA `(.L_x_23) ;  /* 0x0000000400689947 */ /* 0x000fea0003800000 */
[----:B------:R-:W0:Y:S01]  /*49f0*/  S2R R72, SR_CTAID.Y ;  /* 0x0000000000487919 */ /* 0x000e220000002600 */
[----:B------:R-:W0:Y:S01]  /*4a00*/  LDCU UR4, c[0x0][0x364] ;  /* 0x00006c80ff0477ac */ /* 0x000e220008000800 */
[----:B------:R-:W1:Y:S01]  /*4a10*/  S2UR UR9, SR_CTAID.X ;  /* 0x00000000000979c3 */ /* 0x000e620000002500 */
[----:B------:R-:W0:Y:S01]  /*4a20*/  S2R R73, SR_TID.Y ;  /* 0x0000000000497919 */ /* 0x000e220000002200 */
[----:B------:R-:W1:Y:S06]  /*4a30*/  S2R R70, SR_TID.X ;  /* 0x0000000000467919 */ /* 0x000e6c0000002100 */
[----:B------:R-:W1:Y:S08]  /*4a40*/  LDC R69, c[0x0][0x360] ;  /* 0x0000d800ff457b82 */ /* 0x000e700000000800 */
[----:B------:R-:W2:Y:S01]  /*4a50*/  LDC.64 R66, c[0x0][0x390] ;  /* 0x0000e400ff427b82 */ /* 0x000ea20000000a00 */
[----:B0-----:R-:W-:-:S02]  /*4a60*/  IMAD R68, R72, UR4, R73 ;  /* 0x0000000448447c24 */ /* 0x001fc4000f8e0249 */
[----:B-1----:R-:W-:-:S03]  /*4a70*/  IMAD R69, R69, UR9, R70 ;  /* 0x0000000945457c24 */ /* 0x002fc6000f8e0246 */
[----:B------:R-:W-:Y:S02]  /*4a80*/  SHF.L.U32 R109, R68, 0x3, RZ ;  /* 0x00000003446d7819 */ /* 0x000fe400000006ff */
[----:B--2---:R-:W-:Y:S02]  /*4a90*/  SHF.R.S32.HI R71, RZ, 0x1f, R67 ;  /* 0x0000001fff477819 */ /* 0x004fe40000011443 */
[----:B------:R-:W-:Y:S02]  /*4aa0*/  MOV R70, R67 ;  /* 0x0000004300467202 */ /* 0x000fe40000000f00 */
[----:B------:R-:W-:Y:S01]  /*4ab0*/  SHF.L.U32 R96, R69, 0x3, RZ ;  /* 0x0000000345607819 */ /* 0x000fe200000006ff */
[----:B------:R-:W-:Y:S01]  /*4ac0*/  IMAD R111, R71, R109, RZ ;  /* 0x0000006d476f7224 */ /* 0x000fe200078e02ff */
[----:B------:R-:W-:Y:S01]  /*4ad0*/  SHF.L.U32 R98, R67, 0x2, RZ ;  /* 0x0000000243627819 */ /* 0x000fe200000006ff */
[----:B------:R-:W-:-:S04]  /*4ae0*/  IMAD.WIDE.U32 R68, R109, R67, R70 ;  /* 0x000000436d447225 */ /* 0x000fc800078e0046 */
[----:B------:R-:W-:Y:S01]  /*4af0*/  IMAD.WIDE R70, R96, R67, R70 ;  /* 0x0000004360467225 */ /* 0x000fe200078e0246 */
[----:B------:R-:W-:Y:S02]  /*4b00*/  LOP3.LUT R67, R98, 0xc, RZ, 0xc0, !PT ;  /* 0x0000000c62437812 */ /* 0x000fe400078ec0ff */
[----:B------:R-:W-:Y:S02]  /*4b10*/  IADD3 R69, PT, PT, R69, R111, RZ ;  /* 0x0000006f45457210 */ /* 0x000fe40007ffe0ff */
[----:B------:R-:W-:Y:S02]  /*4b20*/  SHF.L.U32 R98, R70, 0x2, RZ ;  /* 0x0000000246627819 */ /* 0x000fe400000006ff */
[----:B------:R-:W-:Y:S02]  /*4b30*/  SHF.L.U32 R96, R68, 0x2, RZ ;  /* 0x0000000244607819 */ /* 0x000fe400000006ff */
[----:B------:R-:W-:Y:S02]  /*4b40*/  SHF.L.U64.HI R71, R70, 0x2, R71 ;  /* 0x0000000246477819 */ /* 0x000fe40000010247 */
[----:B------:R-:W-:-:S02]  /*4b50*/  SHF.L.U64.HI R69, R68, 0x2, R69 ;  /* 0x0000000244457819 */ /* 0x000fc40000010245 */
[C-C-:B------:R-:W-:Y:S02]  /*4b60*/  IADD3 R70, P3, P4, R91.reuse, R98, -R67.reuse ;  /* 0x000000625b467210 */ /* 0x140fe40007c7e843 */
[----:B------:R-:W-:Y:S02]  /*4b70*/  IADD3 R68, P5, P6, R91, R96, -R67 ;  /* 0x000000605b447210 */ /* 0x000fe40007ebe843 */
[C---:B------:R-:W-:Y:S02]  /*4b80*/  IADD3.X R71, PT, PT, R92.reuse, -0x1, R71, P3, P4 ;  /* 0xffffffff5c477810 */ /* 0x040fe40001fe8447 */
[----:B------:R-:W-:-:S04]  /*4b90*/  IADD3.X R69, PT, PT, R92, -0x1, R69, P5, P6 ;  /* 0xffffffff5c457810 */ /* 0x000fc80002fec445 */
[----:B------:R-:W2:Y:S04]  /*4ba0*/  LDG.E R71, desc[UR6][R70.64] ;  /* 0x0000000646477981 */ /* 0x000ea8000c1e1900 */
[----:B------:R-:W2:Y:S01]  /*4bb0*/  LDG.E R68, desc[UR6][R68.64] ;  /* 0x0000000644447981 */ /* 0x000ea2000c1e1900 */
[----:B------:R-:W-:-:S04]  /*4bc0*/  IADD3 R109, PT, PT, -R109, R66, RZ ;  /* 0x000000426d6d7210 */ /* 0x000fc80007ffe1ff */
[----:B------:R-:W-:Y:S01]  /*4bd0*/  ISETP.NE.AND P3, PT, R109, 0x1, PT ;  /* 0x000000016d00780c */ /* 0x000fe20003f65270 */
[----:B--2---:R-:W-:-:S12]  /*4be0*/  FFMA R0, R71, R68, R0 ;  /* 0x0000004447007223 */ /* 0x004fd80000000000 */
[----:B------:R-:W-:Y:S05]  /*4bf0*/  @!P3 BRA `(.L_x_23) ;  /* 0x0000000000e4b947 */ /* 0x000fea0003800000 */
[----:B------:R-:W-:-:S04]  /*4c00*/  IADD3 R68, P3, PT, R91, R52, RZ ;  /* 0x000000345b447210 */ /* 0x000fc80007f7e0ff */
[----:B------:R-:W-:-:S05]  /*4c10*/  IADD3.X R69, PT, PT, R92, R95, RZ, P3, !PT ;  /* 0x0000005f5c457210 */ /* 0x000fca0001ffe4ff */
[----:B------:R-:W2:Y:S01]  /*4c20*/  LDG.E R68, desc[UR6][R68.64] ;  /* 0x0000000644447981 */ /* 0x000ea2000c1e1900 */
[----:B------:R-:W0:Y:S02]  /*4c30*/  LDCU UR4, c[0x0][0x364] ;  /* 0x00006c80ff0477ac */ /* 0x000e240008000800 */
[----:B0-----:R-:W-:-:S04]  /*4c40*/  IMAD R67, R72, UR4, R73 ;  /* 0x0000000448437c24 */ /* 0x001fc8000f8e0249 */
[----:B------:R-:W-:-:S05]  /*4c50*/  IMAD R67, R67, -0x8, R66 ;  /* 0xfffffff843437824 */ /* 0x000fca00078e0242 */
        /* <DEDUP_REMOVED lines=39> */
[----:B------:R-:W0:Y:S01]  /*4ed0*/  LDCU UR4, c[0x0][0x364] ;  /* 0x00006c80ff0477ac */ /* 0x000e220008000800 */
[----:B------:R-:W-:-:S04]  /*4ee0*/  IADD3 R68, P4, PT, R91, R62, RZ ;  /* 0x0000003e5b447210 */ /* 0x000fc80007f9e0ff */
[----:B------:R-:W-:-:S05]  /*4ef0*/  IADD3.X R69, PT, PT, R92, R105, RZ, P4, !PT ;  /* 0x000000695c457210 */ /* 0x000fca00027fe4ff */
[----:B------:R-:W2:Y:S01]  /*4f00*/  LDG.E R68, desc[UR6][R68.64] ;  /* 0x0000000644447981 */ /* 0x000ea2000c1e1900 */
[----:B0-----:R-:W-:-:S04]  /*4f10*/  IMAD R73, R72, UR4, R73 ;  /* 0x0000000448497c24 */ /* 0x001fc8000f8e0249 */
[----:B------:R-:W-:-:S05]  /*4f20*/  IMAD R73, R73, -0x8, R66 ;  /* 0xfffffff849497824 */ /* 0x000fca00078e0242 */
[----:B------:R-:W-:-:S13]  /*4f30*/  ISETP.NE.AND P3, PT, R73, 0x7, PT ;  /* 0x000000074900780c */ /* 0x000fda0003f65270 */
[----:B------:R-:W-:-:S04]  /*4f40*/  @P3 IADD3 R66, P5, PT, R91, R64, RZ ;  /* 0x000000405b423210 */ /* 0x000fc80007fbe0ff */
[----:B------:R-:W-:-:S06]  /*4f50*/  @P3 IADD3.X R67, PT, PT, R92, R107, RZ, P5, !PT ;  /* 0x0000006b5c433210 */ /* 0x000fcc0002ffe4ff */
[----:B------:R-:W3:Y:S01]  /*4f60*/  @P3 LDG.E R67, desc[UR6][R66.64] ;  /* 0x0000000642433981 */ /* 0x000ee2000c1e1900 */
[C---:B--2---:R-:W-:Y:S01]  /*4f70*/  FFMA R7, R71.reuse, R68, R7 ;  /* 0x0000004447077223 */ /* 0x044fe20000000007 */
[----:B---3--:R-:W-:-:S07]  /*4f80*/  @P3 FFMA R8, R71, R67, R8 ;  /* 0x0000004347083223 */ /* 0x008fce0000000008 */
.L_x_23:
[----:B------:R-:W-:Y:S05]  /*4f90*/  BSYNC.RECONVERGENT B2 ;  /* 0x0000000000027941 */ /* 0x000fea0003800200 */
.L_x_22:
[----:B------:R-:W-:-:S13]  /*4fa0*/  ISETP.NE.AND P3, PT, R90, 0x1, PT ;  /* 0x000000015a00780c */ /* 0x000fda0003f65270 */
[----:B------:R-:W-:Y:S05]  /*4fb0*/  @!P3 BRA `(.L_x_21) ;  /* 0x000000280044b947 */ /* 0x000fea0003800000 */
[----:B------:R-:W-:Y:S04]  /*4fc0*/  BSSY.RECONVERGENT B2, `(.L_x_24) ;  /* 0x0000061000027945 */ /* 0x000fe80003800200 */
[----:B------:R-:W-:Y:S05]  /*4fd0*/  @!P1 BRA `(.L_x_25) ;  /* 0x00000004007c9947 */ /* 0x000fea0003800000 */
[----:B------:R-:W0:Y:S01]  /*4fe0*/  S2R R68, SR_TID.X ;  /* 0x0000000000447919 */ /* 0x000e220000002100 */
[----:B------:R-:W1:Y:S01]  /*4ff0*/  LDCU UR4, c[0x0][0x364] ;  /* 0x00006c80ff0477ac */ /* 0x000e620008000800 */
[----:B------:R-:W0:Y:S01]  /*5000*/  S2UR UR9, SR_CTAID.X ;  /* 0x00000000000979c3 */ /* 0x000e220000002500 */
[----:B------:R-:W1:Y:S01]  /*5010*/  S2R R96, SR_CTAID.Y ;  /* 0x0000000000607919 */ /* 0x000e620000002600 */
[----:B------:R-:W1:Y:S06]  /*5020*/  S2R R109, SR_TID.Y ;  /* 0x00000000006d7919 */ /* 0x000e6c0000002200 */
[----:B------:R-:W0:Y:S08]  /*5030*/  LDC R69, c[0x0][0x360] ;  /* 0x0000d800ff457b82 */ /* 0x000e300000000800 */
[----:B------:R-:W2:Y:S01]  /*5040*/  LDC.64 R66, c[0x0][0x390] ;  /* 0x0000e400ff427b82 */ /* 0x000ea20000000a00 */
[----:B0-----:R-:W-:-:S05]  /*5050*/  IMAD R69, R69, UR9, R68 ;  /* 0x0000000945457c24 */ /* 0x001fca000f8e0244 */
[----:B------:R-:W-:Y:S01]  /*5060*/  SHF.L.U32 R70, R69, 0x3, RZ ;  /* 0x0000000345467819 */ /* 0x000fe200000006ff */
[----:B-1----:R-:W-:Y:S01]  /*5070*/  IMAD R68, R96, UR4, R109 ;  /* 0x0000000460447c24 */ /* 0x002fe2000f8e026d */
[----:B--2---:R-:W-:Y:S02]  /*5080*/  SHF.R.S32.HI R69, RZ, 0x1f, R67 ;  /* 0x0000001fff457819 */ /* 0x004fe40000011443 */
[----:B------:R-:W-:Y:S02]  /*5090*/  SHF.R.S32.HI R72, RZ, 0x1f, R70 ;  /* 0x0000001fff487819 */ /* 0x000fe40000011446 */
[----:B------:R-:W-:Y:S02]  /*50a0*/  SHF.L.U32 R111, R68, 0x3, RZ ;  /* 0x00000003446f7819 */ /* 0x000fe400000006ff */
[-C--:B------:R-:W-:Y:S01]  /*50b0*/  MOV R68, R67.reuse ;  /* 0x0000004300447202 */ /* 0x080fe20000000f00 */
[----:B------:R-:W-:Y:S01]  /*50c0*/  IMAD R113, R72, R67, RZ ;  /* 0x0000004348717224 */ /* 0x000fe200078e02ff */
[----:B------:R-:W-:Y:S01]  /*50d0*/  LOP3.LUT R98, R70, 0x2, RZ, 0xfc, !PT ;  /* 0x0000000246627812 */ /* 0x000fe200078efcff */
[----:B------:R-:W-:Y:S01]  /*50e0*/  IMAD R115, R69, R111, RZ ;  /* 0x0000006f45737224 */ /* 0x000fe200078e02ff */
[----:B------:R-:W-:Y:S01]  /*50f0*/  SHF.L.U32 R100, R67, 0x2, RZ ;  /* 0x0000000243647819 */ /* 0x000fe200000006ff */
[----:B------:R-:W-:-:S03]  /*5100*/  IMAD.WIDE.U32 R70, R111, R67, R68 ;  /* 0x000000436f467225 */ /* 0x000fc600078e0044 */
[----:B------:R-:W-:Y:S01]  /*5110*/  LOP3.LUT R100, R100, 0xc, RZ, 0xc0, !PT ;  /* 0x0000000c64647812 */ /* 0x000fe200078ec0ff */
[----:B------:R-:W-:Y:S01]  /*5120*/  IMAD.WIDE.U32 R72, R98, R67, RZ ;  /* 0x0000004362487225 */ /* 0x000fe200078e00ff */
[----:B------:R-:W-:Y:S02]  /*5130*/  IADD3 R71, PT, PT, R71, R115, RZ ;  /* 0x0000007347477210 */ /* 0x000fe40007ffe0ff */
[----:B------:R-:W-:Y:S01]  /*5140*/  SHF.L.U32 R68, R70, 0x2, RZ ;  /* 0x0000000246447819 */ /* 0x000fe200000006ff */
[----:B------:R-:W-:Y:S01]  /*5150*/  IMAD R113, R69, R98, R113 ;  /* 0x0000006245717224 */ /* 0x000fe200078e0271 */
[----:B------:R-:W-:Y:S02]  /*5160*/  SHF.L.U32 R98, R72, 0x2, RZ ;  /* 0x0000000248627819 */ /* 0x000fe400000006ff */
[----:B------:R-:W-:Y:S02]  /*5170*/  SHF.L.U64.HI R71, R70, 0x2, R71 ;  /* 0x0000000246477819 */ /* 0x000fe40000010247 */
[----:B------:R-:W-:-:S02]  /*5180*/  IADD3 R73, PT, PT, R73, R113, RZ ;  /* 0x0000007149497210 */ /* 0x000fc40007ffe0ff */
[C-C-:B------:R-:W-:Y:S02]  /*5190*/  IADD3 R68, P5, P6, R91.reuse, R68, -R100.reuse ;  /* 0x000000445b447210 */ /* 0x140fe40007ebe864 */
[----:B------:R-:W-:Y:S02]  /*51a0*/  IADD3 R70, P3, P4, R91, R98, -R100 ;  /* 0x000000625b467210 */ /* 0x000fe40007c7e864 */
[----:B------:R-:W-:Y:S02]  /*51b0*/  SHF.L.U64.HI R73, R72, 0x2, R73 ;  /* 0x0000000248497819 */ /* 0x000fe40000010249 */
[C---:B------:R-:W-:Y:S02]  /*51c0*/  IADD3.X R69, PT, PT, R92.reuse, -0x1, R71, P5, P6 ;  /* 0xffffffff5c457810 */ /* 0x040fe40002fec447 */
[----:B------:R-:W-:-:S03]  /*51d0*/  IADD3.X R71, PT, PT, R92, -0x1, R73, P3, P4 ;  /* 0xffffffff5c477810 */ /* 0x000fc60001fe8449 */
[----:B------:R-:W2:Y:S04]  /*51e0*/  LDG.E R68, desc[UR6][R68.64] ;  /* 0x0000000644447981 */ /* 0x000ea8000c1e1900 */
[----:B------:R-:W2:Y:S01]  /*51f0*/  LDG.E R70, desc[UR6][R70.64] ;  /* 0x0000000646467981 */ /* 0x000ea2000c1e1900 */
[----:B------:R-:W-:-:S04]  /*5200*/  IADD3 R111, PT, PT, -R111, R66, RZ ;  /* 0x000000426f6f7210 */ /* 0x000fc80007ffe1ff */
[----:B------:R-:W-:Y:S01]  /*5210*/  ISETP.NE.AND P3, PT, R111, 0x1, PT ;  /* 0x000000016f00780c */ /* 0x000fe20003f65270 */
[----:B--2---:R-:W-:-:S12]  /*5220*/  FFMA R9, R70, R68, R9 ;  /* 0x0000004446097223 */ /* 0x004fd80000000009 */
[----:B------:R-:W-:Y:S05]  /*5230*/  @!P3 BRA `(.L_x_25) ;  /* 0x0000000000e4b947 */ /* 0x000fea0003800000 */
[----:B------:R-:W-:-:S04]  /*5240*/  IADD3 R68, P3, PT, R91, R52, RZ ;  /* 0x000000345b447210 */ /* 0x000fc80007f7e0ff */
[----:B------:R-:W-:-:S06]  /*5250*/  IADD3.X R69, PT, PT, R92, R95, RZ, P3, !PT ;  /* 0x0000005f5c457210 */ /* 0x000fcc0001ffe4ff */
        /* <DEDUP_REMOVED lines=53> */
[-C--:B--2---:R-:W-:Y:S01]  /*55b0*/  FFMA R15, R68, R70.reuse, R15 ;  /* 0x00000046440f7223 */ /* 0x084fe2000000000f */
[----:B---3--:R-:W-:-:S07]  /*55c0*/  @P3 FFMA R16, R67, R70, R16 ;  /* 0x0000004643103223 */ /* 0x008fce0000000010 */
.L_x_25:
[----:B------:R-:W-:Y:S05]  /*55d0*/  BSYNC.RECONVERGENT B2 ;  /* 0x0000000000027941 */ /* 0x000fea0003800200 */
.L_x_24:
        /* <DEDUP_REMOVED lines=99> */
.L_x_27:
[----:B------:R-:W-:Y:S05]  /*5c10*/  BSYNC.RECONVERGENT B2 ;  /* 0x0000000000027941 */ /* 0x000fea0003800200 */
.L_x_26:
        /* <DEDUP_REMOVED lines=99> */
.L_x_29:
[----:B------:R-:W-:Y:S05]  /*6250*/  BSYNC.RECONVERGENT B2 ;  /* 0x0000000000027941 */ /* 0x000fea0003800200 */
.L_x_28:
        /* <DEDUP_REMOVED lines=15> */
[-C--:B------:R-:W-:Y:S02]  /*6350*/  MOV R70, R67.reuse ;  /* 0x0000004300467202 */ /* 0x080fe40000000f00 */
[----:B------:R-:W-:Y:S02]  /*6360*/  SHF.L.U32 R111, R68, 0x3, RZ ;  /* 0x00000003446f7819 */ /* 0x000fe400000006ff */
[----:B------:R-:W-:Y:S02]  /*6370*/  SHF.R.S32.HI R68, RZ, 0x1f, R69 ;  /* 0x0000001fff447819 */ /* 0x000fe40000011445 */
[----:B------:R-:W-:Y:S01]  /*6380*/  LOP3.LUT R98, R69, 0x5, RZ, 0xfc, !PT ;  /* 0x0000000545627812 */ /* 0x000fe200078efcff */
[----:B------:R-:W-:Y:S01]  /*6390*/  IMAD.WIDE.U32 R72, R111, R67, R70 ;  /* 0x000000436f487225 */ /* 0x000fe200078e0046 */
[----:B------:R-:W-:-:S03]  /*63a0*/  SHF.L.U32 R100, R67, 0x2, RZ ;  /* 0x0000000243647819 */ /* 0x000fc600000006ff */
[----:B------:R-:W-:Y:S01]  /*63b0*/  IMAD R113, R68, R67, RZ ;  /* 0x0000004344717224 */ /* 0x000fe200078e02ff */
[----:B------:R-:W-:Y:S01]  /*63c0*/  LOP3.LUT R100, R100, 0xc, RZ, 0xc0, !PT ;  /* 0x0000000c64647812 */ /* 0x000fe200078ec0ff */
[----:B------:R-:W-:Y:S01]  /*63d0*/  IMAD R115, R71, R111, RZ ;  /* 0x0000006f47737224 */ /* 0x000fe200078e02ff */
[----:B------:R-:W-:Y:S01]  /*63e0*/  SHF.L.U32 R70, R72, 0x2, RZ ;  /* 0x0000000248467819 */ /* 0x000fe200000006ff */
[----:B------:R-:W-:-:S03]  /*63f0*/  IMAD.WIDE.U32 R68, R98, R67, RZ ;  /* 0x0000004362447225 */ /* 0x000fc600078e00ff */
[----:B------:R-:W-:Y:S01]  /*6400*/  IADD3 R73, PT, PT, R73, R115, RZ ;  /* 0x0000007349497210 */ /* 0x000fe20007ffe0ff */
[----:B------:R-:W-:Y:S01]  /*6410*/  IMAD R113, R71, R98, R113 ;  /* 0x0000006247717224 */ /* 0x000fe200078e0271 */
[----:B------:R-:W-:Y:S02]  /*6420*/  SHF.L.U32 R98, R68, 0x2, RZ ;  /* 0x0000000244627819 */ /* 0x000fe400000006ff */
[----:B------:R-:W-:Y:S02]  /*6430*/  SHF.L.U64.HI R73, R72, 0x2, R73 ;  /* 0x0000000248497819 */ /* 0x000fe40000010249 */
[----:B------:R-:W-:Y:S02]  /*6440*/  IADD3 R69, PT, PT, R69, R113, RZ ;  /* 0x0000007145457210 */ /* 0x000fe40007ffe0ff */
[C-C-:B------:R-:W-:Y:S02]  /*6450*/  IADD3 R70, P5, P6, R91.reuse, R70, -R100.reuse ;  /* 0x000000465b467210 */ /* 0x140fe40007ebe864 */
[----:B------:R-:W-:-:S02]  /*6460*/  IADD3 R72, P3, P4, R91, R98, -R100 ;  /* 0x000000625b487210 */ /* 0x000fc40007c7e864 */
        /* <DEDUP_REMOVED lines=66> */
.L_x_31:
[----:B------:R-:W-:Y:S05]  /*6890*/  BSYNC.RECONVERGENT B2 ;  /* 0x0000000000027941 */ /* 0x000fea0003800200 */
.L_x_30:
        /* <DEDUP_REMOVED lines=99> */
.L_x_33:
[----:B------:R-:W-:Y:S05]  /*6ed0*/  BSYNC.RECONVERGENT B2 ;  /* 0x0000000000027941 */ /* 0x000fea0003800200 */
.L_x_32:
[----:B------:R-:W-:-:S13]  /*6ee0*/  ISETP.NE.AND P3, PT, R90, 0x6, PT ;  /* 0x000000065a00780c */ /* 0x000fda0003f65270 */
[----:B------:R-:W-:Y:S05]  /*6ef0*/  @!P3 BRA `(.L_x_21) ;  /* 0x000000080074b947 */ /* 0x000fea0003800000 */
[----:B------:R-:W-:Y:S04]  /*6f00*/  BSSY.RECONVERGENT B2, `(.L_x_34) ;  /* 0x0000059000027945 */ /* 0x000fe80003800200 */
[----:B------:R-:W-:Y:S05]  /*6f10*/  @!P1 BRA `(.L_x_35) ;  /* 0x00000004005c9947 */ /* 0x000fea0003800000 */
[----:B------:R-:W-:Y:S01]  /*6f20*/  SHF.R.S32.HI R66, RZ, 0x1f, R88 ;  /* 0x0000001fff427819 */ /* 0x000fe20000011458 */
[----:B------:R-:W-:Y:S01]  /*6f30*/  USHF.R.S32.HI UR9, URZ, 0x1f, UR8 ;  /* 0x0000001fff097899 */ /* 0x000fe20008011408 */
[----:B------:R-:W-:Y:S01]  /*6f40*/  LOP3.LUT R68, R88, 0x7, RZ, 0xfc, !PT ;  /* 0x0000000758447812 */ /* 0x000fe200078efcff */
[----:B------:R-:W-:Y:S02]  /*6f50*/  USHF.L.U32 UR4, UR8, 0x2, URZ ;  /* 0x0000000208047899 */ /* 0x000fe400080006ff */
[----:B------:R-:W-:Y:S01]  /*6f60*/  IMAD R69, R66, UR8, RZ ;  /* 0x0000000842457c24 */ /* 0x000fe2000f8e02ff */
[----:B------:R-:W-:Y:S01]  /*6f70*/  MOV R66, UR8 ;  /* 0x0000000800427c02 */ /* 0x000fe20008000f00 */
[----:B------:R-:W-:Y:S01]  /*6f80*/  IMAD R73, R87, UR9, RZ ;  /* 0x0000000957497c24 */ /* 0x000fe2000f8e02ff */
[----:B------:R-:W-:Y:S01]  /*6f90*/  MOV R67, UR9 ;  /* 0x0000000900437c02 */ /* 0x000fe20008000f00 */
[C---:B------:R-:W-:Y:S01]  /*6fa0*/  IMAD R71, R68.reuse, UR9, R69 ;  /* 0x0000000944477c24 */ /* 0x040fe2000f8e0245 */
[----:B------:R-:W-:Y:S01]  /*6fb0*/  ULOP3.LUT UR4, UR4, 0xc, URZ, 0xc0, !UPT ;  /* 0x0000000c04047892 */ /* 0x000fe2000f8ec0ff */
[----:B------:R-:W-:-:S04]  /*6fc0*/  IMAD.WIDE.U32 R68, R68, UR8, RZ ;  /* 0x0000000844447c25 */ /* 0x000fc8000f8e00ff */
[----:B------:R-:W-:Y:S01]  /*6fd0*/  IMAD.WIDE.U32 R66, R87, UR8, R66 ;  /* 0x0000000857427c25 */ /* 0x000fe2000f8e0042 */
[----:B------:R-:W-:Y:S02]  /*6fe0*/  IADD3 R69, PT, PT, R69, R71, RZ ;  /* 0x0000004745457210 */ /* 0x000fe40007ffe0ff */
[----:B------:R-:W-:Y:S02]  /*6ff0*/  SHF.L.U32 R72, R68, 0x2, RZ ;  /* 0x0000000244487819 */ /* 0x000fe400000006ff */
[----:B------:R-:W-:Y:S02]  /*7000*/  IADD3 R67, PT, PT, R67, R73, RZ ;  /* 0x0000004943437210 */ /* 0x000fe40007ffe0ff */
[----:B------:R-:W-:Y:S02]  /*7010*/  SHF.L.U32 R70, R66, 0x2, RZ ;  /* 0x0000000242467819 */ /* 0x000fe400000006ff */
[----:B------:R-:W-:Y:S02]  /*7020*/  SHF.L.U64.HI R69, R68, 0x2, R69 ;  /* 0x0000000244457819 */ /* 0x000fe40000010245 */
[----:B------:R-:W-:-:S02]  /*7030*/  SHF.L.U64.HI R67, R66, 0x2, R67 ;  /* 0x0000000242437819 */ /* 0x000fc40000010243 */
[C---:B------:R-:W-:Y:S02]  /*7040*/  IADD3 R68, P3, P4, R91.reuse, -UR4, R72 ;  /* 0x800000045b447c10 */ /* 0x040fe4000fc7e048 */
[----:B------:R-:W-:Y:S02]  /*7050*/  IADD3 R66, P5, P6, R91, -UR4, R70 ;  /* 0x800000045b427c10 */ /* 0x000fe4000febe046 */
[C---:B------:R-:W-:Y:S02]  /*7060*/  IADD3.X R69, PT, PT, R92.reuse, -0x1, R69, P3, P4 ;  /* 0xffffffff5c457810 */ /* 0x040fe40001fe8445 */
[----:B------:R-:W-:-:S03]  /*7070*/  IADD3.X R67, PT, PT, R92, -0x1, R67, P5, P6 ;  /* 0xffffffff5c437810 */ /* 0x000fc60002fec443 */
[----:B------:R-:W2:Y:S04]  /*7080*/  LDG.E R70, desc[UR6][R68.64] ;  /* 0x0000000644467981 */ /* 0x000ea8000c1e1900 */
[----:B------:R-:W2:Y:S01]  /*7090*/  LDG.E R66, desc[UR6][R66.64] ;  /* 0x0000000642427981 */ /* 0x000ea2000c1e1900 */
[----:B------:R-:W-:Y:S01]  /*70a0*/  ISETP.NE.AND P3, PT, R89, 0x1, PT ;  /* 0x000000015900780c */ /* 0x000fe20003f65270 */
[----:B--2---:R-:W-:-:S12]  /*70b0*/  FFMA R49, R70, R66, R49 ;  /* 0x0000004246317223 */ /* 0x004fd80000000031 */
[----:B------:R-:W-:Y:S05]  /*70c0*/  @!P3 BRA `(.L_x_35) ;  /* 0x0000000000f0b947 */ /* 0x000fea0003800000 */
[----:B------:R-:W-:Y:S01]  /*70d0*/  IADD3 R66, P3, PT, R91, R52, RZ ;  /* 0x000000345b427210 */ /* 0x000fe20007f7e0ff */
[----:B------:R-:W0:Y:S01]  /*70e0*/  S2R R69, SR_CTAID.Y ;  /* 0x0000000000457919 */ /* 0x000e220000002600 */
[----:B------:R-:W1:Y:S02]  /*70f0*/  LDC R71, c[0x0][0x390] ;  /* 0x0000e400ff477b82 */ /* 0x000e640000000800 */
[----:B------:R-:W-:-:S06]  /*7100*/  IADD3.X R67, PT, PT, R92, R95, RZ, P3, !PT ;  /* 0x0000005f5c437210 */ /* 0x000fcc0001ffe4ff */
[----:B------:R-:W2:Y:S01]  /*7110*/  LDG.E R67, desc[UR6][R66.64] ;  /* 0x0000000642437981 */ /* 0x000ea2000c1e1900 */
[----:B------:R-:W0:Y:S01]  /*7120*/  LDCU UR4, c[0x0][0x364] ;  /* 0x00006c80ff0477ac */ /* 0x000e220008000800 */
[----:B------:R-:W0:Y:S02]  /*7130*/  S2R R72, SR_TID.Y ;  /* 0x0000000000487919 */ /* 0x000e240000002200 */
[----:B0-----:R-:W-:-:S04]  /*7140*/  IMAD R68, R69, UR4, R72 ;  /* 0x0000000445447c24 */ /* 0x001fc8000f8e0248 */
[----:B-1----:R-:W-:-:S05]  /*7150*/  IMAD R68, R68, -0x8, R71 ;  /* 0xfffffff844447824 */ /* 0x002fca00078e0247 */
        /* <DEDUP_REMOVED lines=40> */
[----:B------:R-:W-:Y:S01]  /*73e0*/  IADD3 R68, P4, PT, R91, R62, RZ ;  /* 0x0000003e5b447210 */ /* 0x000fe20007f9e0ff */
[----:B0-----:R-:W-:-:S03]  /*73f0*/  IMAD R66, R69, UR4, R72 ;  /* 0x0000000445427c24 */ /* 0x001fc6000f8e0248 */
[----:B------:R-:W-:Y:S01]  /*7400*/  IADD3.X R69, PT, PT, R92, R105, RZ, P4, !PT ;  /* 0x000000695c457210 */ /* 0x000fe200027fe4ff */
[----:B------:R-:W-:-:S04]  /*7410*/  IMAD R66, R66, -0x8, R71 ;  /* 0xfffffff842427824 */ /* 0x000fc800078e0247 */
[----:B------:R-:W2:Y:S01]  /*7420*/  LDG.E R68, desc[UR6][R68.64] ;  /* 0x0000000644447981 */ /* 0x000ea2000c1e1900 */
[----:B------:R-:W-:-:S13]  /*7430*/  ISETP.NE.AND P3, PT, R66, 0x7, PT ;  /* 0x000000074200780c */ /* 0x000fda0003f65270 */
[----:B------:R-:W-:-:S04]  /*7440*/  @P3 IADD3 R66, P5, PT, R91, R64, RZ ;  /* 0x000000405b423210 */ /* 0x000fc80007fbe0ff */
[----:B------:R-:W-:-:S06]  /*7450*/  @P3 IADD3.X R67, PT, PT, R92, R107, RZ, P5, !PT ;  /* 0x0000006b5c433210 */ /* 0x000fcc0002ffe4ff */
[----:B------:R-:W3:Y:S01]  /*7460*/  @P3 LDG.E R67, desc[UR6][R66.64] ;  /* 0x0000000642433981 */ /* 0x000ee2000c1e1900 */
[-C--:B--2---:R-:W-:Y:S01]  /*7470*/  FFMA R77, R68, R70.reuse, R77 ;  /* 0x00000046444d7223 */ /* 0x084fe2000000004d */
[----:B---3--:R-:W-:-:S07]  /*7480*/  @P3 FFMA R78, R67, R70, R78 ;  /* 0x00000046434e3223 */ /* 0x008fce000000004e */
.L_x_35:
[----:B------:R-:W-:Y:S05]  /*7490*/  BSYNC.RECONVERGENT B2 ;  /* 0x0000000000027941 */ /* 0x000fea0003800200 */
.L_x_34:
[----:B------:R-:W-:Y:S05]  /*74a0*/  @P2 BRA `(.L_x_21) ;  /* 0x0000000400082947 */ /* 0x000fea0003800000 */
[C---:B------:R-:W-:Y:S01]  /*74b0*/  IADD3 R68, P3, PT, R88.reuse, 0x8, RZ ;  /* 0x0000000858447810 */ /* 0x040fe20007f7e0ff */
[----:B------:R-:W-:Y:S02]  /*74c0*/  USHF.R.S32.HI UR9, URZ, 0x1f, UR8 ;  /* 0x0000001fff097899 */ /* 0x000fe40008011408 */
[----:B------:R-:W-:Y:S01]  /*74d0*/  USHF.L.U32 UR4, UR8, 0x2, URZ ;  /* 0x0000000208047899 */ /* 0x000fe200080006ff */
[----:B------:R-:W-:-:S03]  /*74e0*/  LEA.HI.X.SX32 R66, R88, RZ, 0x1, P3 ;  /* 0x000000ff58427211 */ /* 0x000fc600018f0eff */
[----:B------:R-:W-:Y:S01]  /*74f0*/  MOV R67, UR9 ;  /* 0x0000000900437c02 */ /* 0x000fe20008000f00 */
[----:B------:R-:W-:Y:S01]  /*7500*/  IMAD R73, R87, UR9, RZ ;  /* 0x0000000957497c24 */ /* 0x000fe2000f8e02ff */
[----:B------:R-:W-:Y:S01]  /*7510*/  ULOP3.LUT UR4, UR4, 0xc, URZ, 0xc0, !UPT ;  /* 0x0000000c04047892 */ /* 0x000fe2000f8ec0ff */
[----:B------:R-:W-:Y:S01]  /*7520*/  IMAD R69, R66, UR8, RZ ;  /* 0x0000000842457c24 */ /* 0x000fe2000f8e02ff */
[----:B------:R-:W-:-:S03]  /*7530*/  MOV R66, UR8 ;  /* 0x0000000800427c02 */ /* 0x000fc60008000f00 */
[C---:B------:R-:W-:Y:S02]  /*7540*/  IMAD R71, R68.reuse, UR9, R69 ;  /* 0x0000000944477c24 */ /* 0x040fe4000f8e0245 */
        /* <DEDUP_REMOVED lines=17> */
[----:B------:R-:W-:-:S04]  /*7660*/  IADD3 R66, P3, PT, R91, R52, RZ ;  /* 0x000000345b427210 */ /* 0x000fc80007f7e0ff */
[----:B------:R-:W-:-:S06]  /*7670*/  IADD3.X R67, PT, PT, R92, R95, RZ, P3, !PT ;  /* 0x0000005f5c437210 */ /* 0x000fcc0001ffe4ff */
[----:B------:R-:W2:Y:S01]  /*7680*/  LDG.E R67, desc[UR6][R66.64] ;  /* 0x0000000642437981 */ /* 0x000ea2000c1e1900 */
[----:B------:R-:W-:Y:S01]  /*7690*/  ISETP.NE.AND P3, PT, R89, 0x2, PT ;  /* 0x000000025900780c */ /* 0x000fe20003f65270 */
[----:B--2---:R-:W-:-:S12]  /*76a0*/  FFMA R80, R67, R70, R80 ;  /* 0x0000004643507223 */ /* 0x004fd80000000050 */
[----:B------:R-:W-:Y:S05]  /*76b0*/  @!P3 BRA `(.L_x_21) ;  /* 0x000000000084b947 */ /* 0x000fea0003800000 */
[----:B------:R-:W-:-:S04]  /*76c0*/  IADD3 R66, P3, PT, R91, R54, RZ ;  /* 0x000000365b427210 */ /* 0x000fc80007f7e0ff */
[----:B------:R-:W-:-:S05]  /*76d0*/  IADD3.X R67, PT, PT, R92, R97, RZ, P3, !PT ;  /* 0x000000615c437210 */ /* 0x000fca0001ffe4ff */
        /* <DEDUP_REMOVED lines=22> */
[----:B------:R-:W-:Y:S02]  /*7840*/  ISETP.NE.AND P3, PT, R89, 0x7, PT ;  /* 0x000000075900780c */ /* 0x000fe40003f65270 */
[----:B------:R-:W-:-:S04]  /*7850*/  IADD3 R68, P4, PT, R91, R62, RZ ;  /* 0x0000003e5b447210 */ /* 0x000fc80007f9e0ff */
[----:B------:R-:W-:-:S05]  /*7860*/  IADD3.X R69, PT, PT, R92, R105, RZ, P4, !PT ;  /* 0x000000695c457210 */ /* 0x000fca00027fe4ff */
[----:B------:R-:W2:Y:S02]  /*7870*/  LDG.E R68, desc[UR6][R68.64] ;  /* 0x0000000644447981 */ /* 0x000ea4000c1e1900 */
[----:B------:R-:W-:-:S04]  /*7880*/  @P3 IADD3 R66, P5, PT, R91, R64, RZ ;  /* 0x000000405b423210 */ /* 0x000fc80007fbe0ff */
[----:B------:R-:W-:-:S06]  /*7890*/  @P3 IADD3.X R67, PT, PT, R92, R107, RZ, P5, !PT ;  /* 0x0000006b5c433210 */ /* 0x000fcc0002ffe4ff */
[----:B------:R-:W3:Y:S01]  /*78a0*/  @P3 LDG.E R67, desc[UR6][R66.64] ;  /* 0x0000000642433981 */ /* 0x000ee2000c1e1900 */
[-C--:B--2---:R-:W-:Y:S01]  /*78b0*/  FFMA R85, R68, R70.reuse, R85 ;  /* 0x0000004644557223 */ /* 0x084fe20000000055 */
[----:B---3--:R-:W-:-:S07]  /*78c0*/  @P3 FFMA R86, R67, R70, R86 ;  /* 0x0000004643563223 */ /* 0x008fce0000000056 */
.L_x_21:
[----:B------:R-:W-:Y:S05]  /*78d0*/  BSYNC.RECONVERGENT B1 ;  /* 0x0000000000017941 */ /* 0x000fea0003800200 */
.L_x_20:
[----:B------:R-:W-:-:S04]  /*78e0*/  IADD3 R91, P3, PT, R91, 0x4, RZ ;  /* 0x000000045b5b7810 */ /* 0x000fc80007f7e0ff */
[----:B------:R-:W-:Y:S01]  /*78f0*/  IADD3.X R92, PT, PT, RZ, R92, RZ, P3, !PT ;  /* 0x0000005cff5c7210 */ /* 0x000fe20001ffe4ff */
[----:B------:R-:W-:Y:S08]  /*7900*/  @P0 BRA `(.L_x_36) ;  /* 0xffffffd000140947 */ /* 0x000ff0000383ffff */
.L_x_1:
[----:B------:R-:W-:Y:S05]  /*7910*/  BSYNC.RECONVERGENT B0 ;  /* 0x0000000000007941 */ /* 0x000fea0003800200 */
.L_x_0:
[----:B------:R-:W0:Y:S01]  /*7920*/  S2R R60, SR_TID.X ;  /* 0x00000000003c7919 */ /* 0x000e220000002100 */
[----:B------:R-:W0:Y:S08]  /*7930*/  S2UR UR9, SR_CTAID.X ;  /* 0x00000000000979c3 */ /* 0x000e300000002500 */
[----:B------:R-:W0:Y:S08]  /*7940*/  LDC R61, c[0x0][0x360] ;  /* 0x0000d800ff3d7b82 */ /* 0x000e300000000800 */
[----:B------:R-:W1:Y:S01]  /*7950*/  LDC R52, c[0x0][0x390] ;  /* 0x0000e400ff347b82 */ /* 0x000e620000000800 */
[----:B0-----:R-:W-:-:S05]  /*7960*/  IMAD R61, R61, UR9, R60 ;  /* 0x000000093d3d7c24 */ /* 0x001fca000f8e023c */
[----:B------:R-:W-:-:S04]  /*7970*/  SHF.L.U32 R61, R61, 0x3, RZ ;  /* 0x000000033d3d7819 */ /* 0x000fc800000006ff */
[----:B-1----:R-:W-:-:S04]  /*7980*/  IADD3 R54, PT, PT, -R61, R52, RZ ;  /* 0x000000343d367210 */ /* 0x002fc80007ffe1ff */
[----:B------:R-:W-:-:S13]  /*7990*/  ISETP.NE.AND P0, PT, R54, RZ, PT ;  /* 0x000000ff3600720c */ /* 0x000fda0003f05270 */
[----:B------:R-:W-:Y:S05]  /*79a0*/  @!P0 EXIT ;  /* 0x000000000000894d */ /* 0x000fea0003800000 */
[----:B------:R-:W0:Y:S01]  /*79b0*/  S2R R62, SR_TID.Y ;  /* 0x00000000003e7919 */ /* 0x000e220000002200 */
[----:B------:R-:W0:Y:S01]  /*79c0*/  S2UR UR8, SR_CTAID.Y ;  /* 0x00000000000879c3 */ /* 0x000e220000002600 */
[----:B------:R-:W-:Y:S01]  /*79d0*/  BSSY.RECONVERGENT B0, `(.L_x_37) ;  /* 0x0000028000007945 */ /* 0x000fe20003800200 */
[----:B------:R-:W-:-:S06]  /*79e0*/  SHF.R.S32.HI R63, RZ, 0x1f, R61 ;  /* 0x0000001fff3f7819 */ /* 0x000fcc000001143d */
[----:B------:R-:W0:Y:S02]  /*79f0*/  LDC R65, c[0x0][0x364] ;  /* 0x0000d900ff417b82 */ /* 0x000e240000000800 */
[----:B0-----:R-:W-:-:S05]  /*7a00*/  IMAD R65, R65, UR8, R62 ;  /* 0x0000000841417c24 */ /* 0x001fca000f8e023e */
[----:B------:R-:W-:-:S04]  /*7a10*/  SHF.L.U32 R54, R65, 0x3, RZ ;  /* 0x0000000341367819 */ /* 0x000fc800000006ff */
[----:B------:R-:W-:-:S04]  /*7a20*/  IADD3 R64, PT, PT, -R54, R52, RZ ;  /* 0x0000003436407210 */ /* 0x000fc80007ffe1ff */
[----:B------:R-:W-:-:S13]  /*7a30*/  ISETP.NE.AND P0, PT, R64, RZ, PT ;  /* 0x000000ff4000720c */ /* 0x000fda0003f05270 */
[----:B------:R-:W-:Y:S05]  /*7a40*/  @!P0 BRA `(.L_x_38) ;  /* 0x0000000000808947 */ /* 0x000fea0003800000 */
[----:B------:R-:W0:Y:S01]  /*7a50*/  LDCU.64 UR4, c[0x0][0x388] ;  /* 0x00007100ff0477ac */ /* 0x000e220008000a00 */
[----:B------:R-:W-:Y:S02]  /*7a60*/  HFMA2 R55, -RZ, RZ, 0, 0 ;  /* 0x00000000ff377431 */ /* 0x000fe400000001ff */
[-C--:B------:R-:W-:Y:S02]  /*7a70*/  IMAD R59, R63, R52.reuse, RZ ;  /* 0x000000343f3b7224 */ /* 0x080fe400078e02ff */
[----:B------:R-:W-:-:S05]  /*7a80*/  IMAD.WIDE.U32 R56, R61, R52, R54 ;  /* 0x000000343d387225 */ /* 0x000fca00078e0036 */
[----:B------:R-:W-:Y:S02]  /*7a90*/  IADD3 R57, PT, PT, R57, R59, RZ ;  /* 0x0000003b39397210 */ /* 0x000fe40007ffe0ff */
[----:B0-----:R-:W-:-:S04]  /*7aa0*/  LEA R58, P0, R56, UR4, 0x2 ;  /* 0x00000004383a7c11 */ /* 0x001fc8000f8010ff */
[----:B------:R-:W-:Y:S02]  /*7ab0*/  LEA.HI.X R59, R56, UR5, R57, 0x2, P0 ;  /* 0x00000005383b7c11 */ /* 0x000fe400080f1439 */
[----:B------:R-:W-:-:S03]  /*7ac0*/  ISETP.NE.AND P0, PT, R64, 0x1, PT ;  /* 0x000000014000780c */ /* 0x000fc60003f05270 */
[----:B------:R0:W-:Y:S10]  /*7ad0*/  STG.E desc[UR6][R58.64], R0 ;  /* 0x000000003a007986 */ /* 0x0001f4000c101906 */
[----:B------:R-:W-:Y:S05]  /*7ae0*/  @!P0 BRA `(.L_x_38) ;  /* 0x0000000000588947 */ /* 0x000fea0003800000 */
[----:B------:R1:W-:Y:S01]  /*7af0*/  STG.E desc[UR6][R58.64+0x4], R2 ;  /* 0x000004023a007986 */ /* 0x0003e2000c101906 */
[----:B------:R-:W-:-:S05]  /*7b00*/  IMAD R65, R65, -0x8, R52 ;  /* 0xfffffff841417824 */ /* 0x000fca00078e0234 */
[----:B------:R-:W-:-:S13]  /*7b10*/  ISETP.NE.AND P0, PT, R65, 0x2, PT ;  /* 0x000000024100780c */ /* 0x000fda0003f05270 */
[----:B-1----:R-:W-:Y:S05]  /*7b20*/  @!P0 BRA `(.L_x_38) ;  /* 0x0000000000488947 */ /* 0x002fea0003800000 */
[----:B------:R-:W1:Y:S01]  /*7b30*/  LDC R57, c[0x0][0x364] ;  /* 0x0000d900ff397b82 */ /* 0x000e620000000800 */
[----:B------:R2:W-:Y:S01]  /*7b40*/  STG.E desc[UR6][R58.64+0x8], R3 ;  /* 0x000008033a007986 */ /* 0x0005e2000c101906 */
[----:B-1----:R-:W-:-:S04]  /*7b50*/  IMAD R57, R57, UR8, R62 ;  /* 0x0000000839397c24 */ /* 0x002fc8000f8e023e */
[----:B------:R-:W-:-:S05]  /*7b60*/  IMAD R57, R57, -0x8, R52 ;  /* 0xfffffff839397824 */ /* 0x000fca00078e0234 */
[----:B------:R-:W-:-:S13]  /*7b70*/  ISETP.NE.AND P0, PT, R57, 0x3, PT ;  /* 0x000000033900780c */ /* 0x000fda0003f05270 */
[----:B--2---:R-:W-:Y:S05]  /*7b80*/  @!P0 BRA `(.L_x_38) ;  /* 0x0000000000308947 */ /* 0x004fea0003800000 */
[----:B------:R1:W-:Y:S01]  /*7b90*/  STG.E desc[UR6][R58.64+0xc], R4 ;  /* 0x00000c043a007986 */ /* 0x0003e2000c101906 */
[----:B------:R-:W-:-:S13]  /*7ba0*/  ISETP.NE.AND P0, PT, R57, 0x4, PT ;  /* 0x000000043900780c */ /* 0x000fda0003f05270 */
[----:B-1----:R-:W-:Y:S05]  /*7bb0*/  @!P0 BRA `(.L_x_38) ;  /* 0x0000000000248947 */ /* 0x002fea0003800000 */
[----:B------:R1:W-:Y:S01]  /*7bc0*/  STG.E desc[UR6][R58.64+0x10], R5 ;  /* 0x000010053a007986 */ /* 0x0003e2000c101906 */
[----:B------:R-:W-:-:S13]  /*7bd0*/  ISETP.NE.AND P0, PT, R57, 0x5, PT ;  /* 0x000000053900780c */ /* 0x000fda0003f05270 */
[----:B-1----:R-:W-:Y:S05]  /*7be0*/  @!P0 BRA `(.L_x_38) ;  /* 0x0000000000188947 */ /* 0x002fea0003800000 */
[----:B------:R1:W-:Y:S01]  /*7bf0*/  STG.E desc[UR6][R58.64+0x14], R6 ;  /* 0x000014063a007986 */ /* 0x0003e2000c101906 */
[----:B------:R-:W-:-:S13]  /*7c00*/  ISETP.NE.AND P0, PT, R57, 0x6, PT ;  /* 0x000000063900780c */ /* 0x000fda0003f05270 */
[----:B-1----:R-:W-:Y:S05]  /*7c10*/  @!P0 BRA `(.L_x_38) ;  /* 0x00000000000c8947 */ /* 0x002fea0003800000 */
[----:B------:R-:W-:Y:S01]  /*7c20*/  ISETP.NE.AND P0, PT, R57, 0x7, PT ;  /* 0x000000073900780c */ /* 0x000fe20003f05270 */
[----:B------:R1:W-:-:S12]  /*7c30*/  STG.E desc[UR6][R58.64+0x18], R7 ;  /* 0x000018073a007986 */ /* 0x0003d8000c101906 */
[----:B------:R1:W-:Y:S02]  /*7c40*/  @P0 STG.E desc[UR6][R58.64+0x1c], R8 ;  /* 0x00001c083a000986 */ /* 0x0003e4000c101906 */
.L_x_38:
[----:B------:R-:W-:Y:S05]  /*7c50*/  BSYNC.RECONVERGENT B0 ;  /* 0x0000000000007941 */ /* 0x000fea0003800200 */
.L_x_37:
[----:B------:R-:W2:Y:S02]  /*7c60*/  LDC R3, c[0x0][0x360] ;  /* 0x0000d800ff037b82 */ /* 0x000ea40000000800 */
[----:B--2---:R-:W-:-:S04]  /*7c70*/  IMAD R3, R3, UR9, R60 ;  /* 0x0000000903037c24 */ /* 0x004fc8000f8e023c */
[----:B------:R-:W-:-:S05]  /*7c80*/  IMAD R6, R3, -0x8, R52 ;  /* 0xfffffff803067824 */ /* 0x000fca00078e0234 */
[----:B------:R-:W-:-:S13]  /*7c90*/  ISETP.NE.AND P0, PT, R6, 0x1, PT ;  /* 0x000000010600780c */ /* 0x000fda0003f05270 */
[----:B------:R-:W-:Y:S05]  /*7ca0*/  @!P0 EXIT ;  /* 0x000000000000894d */ /* 0x000fea0003800000 */
[----:B------:R-:W2:Y:S01]  /*7cb0*/  LDC R3, c[0x0][0x364] ;  /* 0x0000d900ff037b82 */ /* 0x000ea20000000800 */
[----:B------:R-:W-:Y:S01]  /*7cc0*/  BSSY.RECONVERGENT B0, `(.L_x_39) ;  /* 0x0000022000007945 */ /* 0x000fe20003800200 */
[----:B--2---:R-:W-:-:S04]  /*7cd0*/  IMAD R3, R3, UR8, R62 ;  /* 0x0000000803037c24 */ /* 0x004fc8000f8e023e */
[----:B0-----:R-:W-:-:S05]  /*7ce0*/  IMAD R0, R3, -0x8, R52 ;  /* 0xfffffff803007824 */ /* 0x001fca00078e0234 */
[----:B------:R-:W-:-:S13]  /*7cf0*/  ISETP.NE.AND P0, PT, R0, RZ, PT ;  /* 0x000000ff0000720c */ /* 0x000fda0003f05270 */
[----:B------:R-:W-:Y:S05]  /*7d00*/  @!P0 BRA `(.L_x_40) ;  /* 0x0000000000748947 */ /* 0x000fea0003800000 */
[----:B------:R-:W0:Y:S01]  /*7d10*/  LDCU.64 UR4, c[0x0][0x388] ;  /* 0x00007100ff0477ac */ /* 0x000e220008000a00 */
[----:B------:R-:W-:-:S03]  /*7d20*/  MOV R53, RZ ;  /* 0x000000ff00357202 */ /* 0x000fc60000000f00 */
[----:B------:R-:W-:-:S04]  /*7d30*/  IMAD.WIDE.U32 R2, R61, R52, R52 ;  /* 0x000000343d027225 */ /* 0x000fc800078e0034 */
[----:B------:R-:W-:Y:S01]  /*7d40*/  IMAD R4, R63, R52, R3 ;  /* 0x000000343f047224 */ /* 0x000fe200078e0203 */
[----:B------:R-:W-:-:S04]  /*7d50*/  IADD3 R3, P1, PT, R54, R2, RZ ;  /* 0x0000000236037210 */ /* 0x000fc80007f3e0ff */
[----:B------:R-:W-:Y:S02]  /*7d60*/  IADD3.X R4, PT, PT, RZ, R4, RZ, P1, !PT ;  /* 0x00000004ff047210 */ /* 0x000fe40000ffe4ff */
[----:B0-----:R-:W-:-:S04]  /*7d70*/  LEA R2, P1, R3, UR4, 0x2 ;  /* 0x0000000403027c11 */ /* 0x001fc8000f8210ff */
[----:B------:R-:W-:Y:S02]  /*7d80*/  LEA.HI.X R3, R3, UR5, R4, 0x2, P1 ;  /* 0x0000000503037c11 */ /* 0x000fe400088f1404 */
[----:B------:R-:W-:-:S03]  /*7d90*/  ISETP.NE.AND P1, PT, R0, 0x1, PT ;  /* 0x000000010000780c */ /* 0x000fc60003f25270 */
[----:B------:R0:W-:Y:S10]  /*7da0*/  STG.E desc[UR6][R2.64], R9 ;  /* 0x0000000902007986 */ /* 0x0001f4000c101906 */
[----:B------:R-:W-:Y:S05]  /*7db0*/  @!P1 BRA `(.L_x_40) ;  /* 0x0000000000489947 */ /* 0x000fea0003800000 */
[----:B------:R2:W-:Y:S01]  /*7dc0*/  STG.E desc[UR6][R2.64+0x4], R10 ;  /* 0x0000040a02007986 */ /* 0x0005e2000c101906 */
[----:B------:R-:W-:-:S13]  /*7dd0*/  ISETP.NE.AND P1, PT, R0, 0x2, PT ;  /* 0x000000020000780c */ /* 0x000fda0003f25270 */
[----:B--2---:R-:W-:Y:S05]  /*7de0*/  @!P1 BRA `(.L_x_40) ;  /* 0x00000000003c9947 */ /* 0x004fea0003800000 */
        /* <DEDUP_REMOVED lines=12> */
[----:B------:R-:W-:Y:S01]  /*7eb0*/  ISETP.NE.AND P1, PT, R0, 0x7, PT ;  /* 0x000000070000780c */ /* 0x000fe20003f25270 */
[----:B------:R2:W-:-:S12]  /*7ec0*/  STG.E desc[UR6][R2.64+0x18], R15 ;  /* 0x0000180f02007986 */ /* 0x0005d8000c101906 */
[----:B------:R2:W-:Y:S02]  /*7ed0*/  @P1 STG.E desc[UR6][R2.64+0x1c], R16 ;  /* 0x00001c1002001986 */ /* 0x0005e4000c101906 */
.L_x_40:
[----:B------:R-:W-:Y:S05]  /*7ee0*/  BSYNC.RECONVERGENT B0 ;  /* 0x0000000000007941 */ /* 0x000fea0003800200 */
.L_x_39:
[----:B------:R-:W-:-:S13]  /*7ef0*/  ISETP.NE.AND P1, PT, R6, 0x2, PT ;  /* 0x000000020600780c */ /* 0x000fda0003f25270 */
[----:B------:R-:W-:Y:S05]  /*7f00*/  @!P1 EXIT ;  /* 0x000000000000994d */ /* 0x000fea0003800000 */
[----:B------:R-:W-:Y:S04]  /*7f10*/  BSSY.RECONVERGENT B0, `(.L_x_41) ;  /* 0x0000021000007945 */ /* 0x000fe80003800200 */
[----:B------:R-:W-:Y:S05]  /*7f20*/  @!P0 BRA `(.L_x_42) ;  /* 0x00000000007c8947 */ /* 0x000fea0003800000 */
[----:B------:R-:W3:Y:S01]  /*7f30*/  LDCU.64 UR4, c[0x0][0x388] ;  /* 0x00007100ff0477ac */ /* 0x000ee20008000a00 */
[----:B------:R-:W-:Y:S01]  /*7f40*/  HFMA2 R5, -RZ, RZ, 0, 0 ;  /* 0x00000000ff057431 */ /* 0x000fe200000001ff */
[----:B0-2---:R-:W-:Y:S02]  /*7f50*/  IADD3 R3, P1, PT, R61, 0x2, RZ ;  /* 0x000000023d037810 */ /* 0x005fe40007f3e0ff */
[----:B------:R-:W-:Y:S02]  /*7f60*/  MOV R4, R54 ;  /* 0x0000003600047202 */ /* 0x000fe40000000f00 */
[----:B-1----:R-:W-:-:S03]  /*7f70*/  IADD3.X R7, PT, PT, RZ, R63, RZ, P1, !PT ;  /* 0x0000003fff077210 */ /* 0x002fc60000ffe4ff */
[----:B------:R-:W-:-:S04]  /*7f80*/  IMAD.WIDE.U32 R4, R3, R52, R4 ;  /* 0x0000003403047225 */ /* 0x000fc800078e0004 */
[----:B------:R-:W-:Y:S01]  /*7f90*/  IMAD R3, R7, R52, RZ ;  /* 0x0000003407037224 */ /* 0x000fe200078e02ff */
[----:B---3--:R-:W-:-:S04]  /*7fa0*/  LEA R2, P1, R4, UR4, 0x2 ;  /* 0x0000000404027c11 */ /* 0x008fc8000f8210ff */
[----:B------:R-:W-:-:S04]  /*7fb0*/  IADD3 R3, PT, PT, R5, R3, RZ ;  /* 0x0000000305037210 */ /* 0x000fc80007ffe0ff */
[----:B------:R-:W-:Y:S02]  /*7fc0*/  LEA.HI.X R3, R4, UR5, R3, 0x2, P1 ;  /* 0x0000000504037c11 */ /* 0x000fe400088f1403 */
[----:B------:R-:W-:-:S03]  /*7fd0*/  ISETP.NE.AND P1, PT, R0, 0x1, PT ;  /* 0x000000010000780c */ /* 0x000fc60003f25270 */
[----:B------:R3:W-:Y:S10]  /*7fe0*/  STG.E desc[UR6][R2.64], R17 ;  /* 0x0000001102007986 */ /* 0x0007f4000c101906 */
[----:B------:R-:W-:Y:S05]  /*7ff0*/  @!P1 BRA `(.L_x_42) ;  /* 0x0000000000489947 */ /* 0x000fea0003800000 */
[----:B------:R4:W-:Y:S01]  /*8000*/  STG.E desc[UR6][R2.64+0x4], R18 ;  /* 0x0000041202007986 */ /* 0x0009e2000c101906 */
[----:B------:R-:W-:-:S13]  /*8010*/  ISETP.NE.AND P1, PT, R0, 0x2, PT ;  /* 0x000000020000780c */ /* 0x000fda0003f25270 */
[----:B----4-:R-:W-:Y:S05]  /*8020*/  @!P1 BRA `(.L_x_42) ;  /* 0x00000000003c9947 */ /* 0x010fea0003800000 */
        /* <DEDUP_REMOVED lines=12> */
[----:B------:R-:W-:Y:S01]  /*80f0*/  ISETP.NE.AND P1, PT, R0, 0x7, PT ;  /* 0x000000070000780c */ /* 0x000fe20003f25270 */
[----:B------:R4:W-:-:S12]  /*8100*/  STG.E desc[UR6][R2.64+0x18], R23 ;  /* 0x0000181702007986 */ /* 0x0009d8000c101906 */
[----:B------:R4:W-:Y:S02]  /*8110*/  @P1 STG.E desc[UR6][R2.64+0x1c], R24 ;  /* 0x00001c1802001986 */ /* 0x0009e4000c101906 */
.L_x_42:
[----:B------:R-:W-:Y:S05]  /*8120*/  BSYNC.RECONVERGENT B0 ;  /* 0x0000000000007941 */ /* 0x000fea0003800200 */
.L_x_41:
[----:B------:R-:W-:-:S13]  /*8130*/  ISETP.NE.AND P1, PT, R6, 0x3, PT ;  /* 0x000000030600780c */ /* 0x000fda0003f25270 */
[----:B------:R-:W-:Y:S05]  /*8140*/  @!P1 EXIT ;  /* 0x000000000000994d */ /* 0x000fea0003800000 */
[----:B------:R-:W-:Y:S04]  /*8150*/  BSSY.RECONVERGENT B0, `(.L_x_43) ;  /* 0x0000021000007945 */ /* 0x000fe80003800200 */
[----:B------:R-:W-:Y:S05]  /*8160*/  @!P0 BRA `(.L_x_44) ;  /* 0x00000000007c8947 */ /* 0x000fea0003800000 */
[----:B------:R-:W5:Y:S01]  /*8170*/  LDCU.64 UR4, c[0x0][0x388] ;  /* 0x00007100ff0477ac */ /* 0x000f620008000a00 */
[----:B------:R-:W-:Y:S01]  /*8180*/  HFMA2 R5, -RZ, RZ, 0, 0 ;  /* 0x00000000ff057431 */ /* 0x000fe200000001ff */
[----:B0-234-:R-:W-:Y:S02]  /*8190*/  IADD3 R3, P1, PT, R61, 0x3, RZ ;  /* 0x000000033d037810 */ /* 0x01dfe40007f3e0ff */
[----:B------:R-:W-:Y:S02]  /*81a0*/  MOV R4, R54 ;  /* 0x0000003600047202 */ /* 0x000fe40000000f00 */
[----:B-1----:R-:W-:-:S03]  /*81b0*/  IADD3.X R7, PT, PT, RZ, R63, RZ, P1, !PT ;  /* 0x0000003fff077210 */ /* 0x002fc60000ffe4ff */
[----:B------:R-:W-:-:S04]  /*81c0*/  IMAD.WIDE.U32 R4, R3, R52, R4 ;  /* 0x0000003403047225 */ /* 0x000fc800078e0004 */
[----:B------:R-:W-:Y:S01]  /*81d0*/  IMAD R3, R7, R52, RZ ;  /* 0x0000003407037224 */ /* 0x000fe200078e02ff */
[----:B-----5:R-:W-:-:S04]  /*81e0*/  LEA R2, P1, R4, UR4, 0x2 ;  /* 0x0000000404027c11 */ /* 0x020fc8000f8210ff */
[----:B------:R-:W-:-:S04]  /*81f0*/  IADD3 R3, PT, PT, R5, R3, RZ ;  /* 0x0000000305037210 */ /* 0x000fc80007ffe0ff */
[----:B------:R-:W-:Y:S02]  /*8200*/  LEA.HI.X R3, R4, UR5, R3, 0x2, P1 ;  /* 0x0000000504037c11 */ /* 0x000fe400088f1403 */
[----:B------:R-:W-:-:S03]  /*8210*/  ISETP.NE.AND P1, PT, R0, 0x1, PT ;  /* 0x000000010000780c */ /* 0x000fc60003f25270 */
[----:B------:R0:W-:Y:S10]  /*8220*/  STG.E desc[UR6][R2.64], R25 ;  /* 0x0000001902007986 */ /* 0x0001f4000c101906 */
[----:B------:R-:W-:Y:S05]  /*8230*/  @!P1 BRA `(.L_x_44) ;  /* 0x0000000000489947 */ /* 0x000fea0003800000 */
        /* <DEDUP_REMOVED lines=18> */
.L_x_44:
[----:B------:R-:W-:Y:S05]  /*8360*/  BSYNC.RECONVERGENT B0 ;  /* 0x0000000000007941 */ /* 0x000fea0003800200 */
.L_x_43:
[----:B------:R-:W-:-:S13]  /*8370*/  ISETP.NE.AND P1, PT, R6, 0x4, PT ;  /* 0x000000040600780c */ /* 0x000fda0003f25270 */
[----:B------:R-:W-:Y:S05]  /*8380*/  @!P1 EXIT ;  /* 0x000000000000994d */ /* 0x000fea0003800000 */
[----:B------:R-:W-:Y:S04]  /*8390*/  BSSY.RECONVERGENT B0, `(.L_x_45) ;  /* 0x0000021000007945 */ /* 0x000fe80003800200 */
[----:B------:R-:W-:Y:S05]  /*83a0*/  @!P0 BRA `(.L_x_46) ;  /* 0x00000000007c8947 */ /* 0x000fea0003800000 */
[----:B------:R-:W5:Y:S01]  /*83b0*/  LDCU.64 UR4, c[0x0][0x388] ;  /* 0x00007100ff0477ac */ /* 0x000f620008000a00 */
[----:B------:R-:W-:Y:S01]  /*83c0*/  HFMA2 R5, -RZ, RZ, 0, 0 ;  /* 0x00000000ff057431 */ /* 0x000fe200000001ff */
[----:B01234-:R-:W-:Y:S02]  /*83d0*/  IADD3 R3, P1, PT, R61, 0x4, RZ ;  /* 0x000000043d037810 */ /* 0x01ffe40007f3e0ff */
[----:B------:R-:W-:Y:S02]  /*83e0*/  MOV R4, R54 ;  /* 0x0000003600047202 */ /* 0x000fe40000000f00 */
[----:B------:R-:W-:-:S03]  /*83f0*/  IADD3.X R7, PT, PT, RZ, R63, RZ, P1, !PT ;  /* 0x0000003fff077210 */ /* 0x000fc60000ffe4ff */
        /* <DEDUP_REMOVED lines=26> */
.L_x_46:
[----:B------:R-:W-:Y:S05]  /*85a0*/  BSYNC.RECONVERGENT B0 ;  /* 0x0000000000007941 */ /* 0x000fea0003800200 */
.L_x_45:
        /* <DEDUP_REMOVED lines=35> */
.L_x_48:
[----:B------:R-:W-:Y:S05]  /*87e0*/  BSYNC.RECONVERGENT B0 ;  /* 0x0000000000007941 */ /* 0x000fea0003800200 */
.L_x_47:
        /* <DEDUP_REMOVED lines=35> */
.L_x_50:
[----:B------:R-:W-:Y:S05]  /*8a20*/  BSYNC.RECONVERGENT B0 ;  /* 0x0000000000007941 */ /* 0x000fea0003800200 */
.L_x_49:
[----:B------:R-:W-:-:S13]  /*8a30*/  ISETP.EQ.OR P0, PT, R6, 0x7, !P0 ;  /* 0x000000070600780c */ /* 0x000fda0004702670 */
[----:B------:R-:W-:Y:S05]  /*8a40*/  @P0 EXIT ;  /* 0x000000000000094d */ /* 0x000fea0003800000 */
[----:B------:R-:W5:Y:S01]  /*8a50*/  LDCU.64 UR4, c[0x0][0x388] ;  /* 0x00007100ff0477ac */ /* 0x000f620008000a00 */
[----:B------:R-:W-:Y:S01]  /*8a60*/  HFMA2 R5, -RZ, RZ, 0, 0 ;  /* 0x00000000ff057431 */ /* 0x000fe200000001ff */
[----:B------:R-:W-:Y:S02]  /*8a70*/  IADD3 R61, P0, PT, R61, 0x7, RZ ;  /* 0x000000073d3d7810 */ /* 0x000fe40007f1e0ff */
[----:B------:R-:W-:Y:S02]  /*8a80*/  MOV R4, R54 ;  /* 0x0000003600047202 */ /* 0x000fe40000000f00 */
[----:B------:R-:W-:Y:S02]  /*8a90*/  IADD3.X R63, PT, PT, RZ, R63, RZ, P0, !PT ;  /* 0x0000003fff3f7210 */ /* 0x000fe400007fe4ff */
[----:B------:R-:W-:Y:S01]  /*8aa0*/  ISETP.NE.AND P1, PT, R0, 0x1, PT ;  /* 0x000000010000780c */ /* 0x000fe20003f25270 */
[----:B------:R-:W-:-:S04]  /*8ab0*/  IMAD.WIDE.U32 R4, R61, R52, R4 ;  /* 0x000000343d047225 */ /* 0x000fc800078e0004 */
[----:B01234-:R-:W-:Y:S01]  /*8ac0*/  IMAD R3, R63, R52, RZ ;  /* 0x000000343f037224 */ /* 0x01ffe200078e02ff */
[----:B-----5:R-:W-:-:S04]  /*8ad0*/  LEA R2, P0, R4, UR4, 0x2 ;  /* 0x0000000404027c11 */ /* 0x020fc8000f8010ff */
[----:B------:R-:W-:-:S04]  /*8ae0*/  IADD3 R3, PT, PT, R5, R3, RZ ;  /* 0x0000000305037210 */ /* 0x000fc80007ffe0ff */
[----:B------:R-:W-:-:S05]  /*8af0*/  LEA.HI.X R3, R4, UR5, R3, 0x2, P0 ;  /* 0x0000000504037c11 */ /* 0x000fca00080f1403 */
[----:B------:R0:W-:Y:S01]  /*8b00*/  STG.E desc[UR6][R2.64], R79 ;  /* 0x0000004f02007986 */ /* 0x0001e2000c101906 */
[----:B------:R-:W-:Y:S05]  /*8b10*/  @!P1 EXIT ;  /* 0x000000000000994d */ /* 0x000fea0003800000 */
[----:B------:R-:W-:Y:S01]  /*8b20*/  ISETP.NE.AND P0, PT, R0, 0x2, PT ;  /* 0x000000020000780c */ /* 0x000fe20003f05270 */
[----:B------:R1:W-:-:S12]  /*8b30*/  STG.E desc[UR6][R2.64+0x4], R80 ;  /* 0x0000045002007986 */ /* 0x0003d8000c101906 */
[----:B-1----:R-:W-:Y:S05]  /*8b40*/  @!P0 EXIT ;  /* 0x000000000000894d */ /* 0x002fea0003800000 */
        /* <DEDUP_REMOVED lines=15> */
[----:B------:R-:W-:Y:S01]  /*8c40*/  STG.E desc[UR6][R2.64+0x1c], R86 ;  /* 0x00001c5602007986 */ /* 0x000fe2000c101906 */
[----:B------:R-:W-:Y:S05]  /*8c50*/  EXIT ;  /* 0x000000000000794d */ /* 0x000fea0003800000 */
.L_x_51:
[----:B------:R-:W-:-:S00]  /*8c60*/  BRA `(.L_x_51) ;  /* 0xfffffffc00fc7947 */ /* 0x000fc0000383ffff */
[----:B------:R-:W-:-:S00]  /*8c70*/  NOP ;  /* 0x0000000000007918 */ /* 0x000fc00000000000 */
        /* <DEDUP_REMOVED lines=8> */
.L_x_122:


//--------------------- .text._Z15sqrt_div_kernelPfPKfii --------------------------
	.section	.text._Z15sqrt_div_kernelPfPKfii,"ax",@progbits
	.align	128
        .global         _Z15sqrt_div_kernelPfPKfii
        .type           _Z15sqrt_div_kernelPfPKfii,@function
        .size           _Z15sqrt_div_kernelPfPKfii,(.L_x_119 - _Z15sqrt_div_kernelPfPKfii)
        .other          _Z15sqrt_div_kernelPfPKfii,@"STO_CUDA_ENTRY STV_DEFAULT"
_Z15sqrt_div_kernelPfPKfii:
.text._Z15sqrt_div_kernelPfPKfii:
[----:B------:R-:W-:Y:S01]  /*0000*/  LDC R1, c[0x0][0x37c] ;  /* 0x0000df00ff017b82 */ /* 0x000fe20000000800 */
[----:B------:R-:W0:Y:S07]  /*0010*/  S2R R21, SR_TID.X ;  /* 0x0000000000157919 */ /* 0x000e2e0000002100 */
[----:B------:R-:W0:Y:S01]  /*0020*/  S2UR UR6, SR_CTAID.X ;  /* 0x00000000000679c3 */ /* 0x000e220000002500 */
[----:B------:R-:W1:Y:S07]  /*0030*/  LDCU.64 UR4, c[0x0][0x390] ;  /* 0x00007200ff0477ac */ /* 0x000e6e0008000a00 */
[----:B------:R-:W0:Y:S01]  /*0040*/  LDC R4, c[0x0][0x360] ;  /* 0x0000d800ff047b82 */ /* 0x000e220000000800 */
[----:B------:R-:W2:Y:S01]  /*0050*/  LDCU UR7, c[0x0][0x370] ;  /* 0x00006e00ff0777ac */ /* 0x000ea20008000800 */
[----:B-1----:R-:W-:Y:S01]  /*0060*/  UIMAD UR4, UR5, UR4, URZ ;  /* 0x00000004050472a4 */ /* 0x002fe2000f8e02ff */
[----:B0-----:R-:W-:-:S02]  /*0070*/  IMAD R21, R4, UR6, R21 ;  /* 0x0000000604157c24 */ /* 0x001fc4000f8e0215 */
[----:B--2---:R-:W-:-:S03]  /*0080*/  IMAD R4, R4, UR7, RZ ;  /* 0x0000000704047c24 */ /* 0x004fc6000f8e02ff */
[----:B------:R-:W-:-:S13]  /*0090*/  ISETP.GE.AND P0, PT, R21, UR4, PT ;  /* 0x0000000415007c0c */ /* 0x000fda000bf06270 */
[----:B------:R-:W-:Y:S05]  /*00a0*/  @P0 EXIT ;  /* 0x000000000000094d */ /* 0x000fea0003800000 */
[----:B------:R-:W0:Y:S01]  /*00b0*/  I2F.U32.RP R6, R4 ;  /* 0x0000000400067306 */ /* 0x000e220000209000 */
[C---:B------:R-:W-:Y:S01]  /*00c0*/  IMAD.IADD R0, R4.reuse, 0x1, R21 ;  /* 0x0000000104007824 */ /* 0x040fe200078e0215 */
[----:B------:R-:W-:Y:S01]  /*00d0*/  ISETP.NE.U32.AND P2, PT, R4, RZ, PT ;  /* 0x000000ff0400720c */ /* 0x000fe20003f45070 */
[----:B------:R-:W-:Y:S01]  /*00e0*/  IMAD.MOV R7, RZ, RZ, -R4 ;  /* 0x000000ffff077224 */ /* 0x000fe200078e0a04 */
[----:B------:R-:W1:Y:S01]  /*00f0*/  LDCU.64 UR6, c[0x0][0x358] ;  /* 0x00006b00ff0677ac */ /* 0x000e620008000a00 */
[----:B------:R-:W-:Y:S01]  /*0100*/  BSSY.RECONVERGENT B0, `(.L_x_52) ;  /* 0x000004b000007945 */ /* 0x000fe20003800200 */
[C---:B------:R-:W-:Y:S02]  /*0110*/  ISETP.GE.AND P0, PT, R0.reuse, UR4, PT ;  /* 0x0000000400007c0c */ /* 0x040fe4000bf06270 */
[----:B------:R-:W-:Y:S02]  /*0120*/  VIMNMX R5, PT, PT, R0, UR4, !PT ;  /* 0x0000000400057c48 */ /* 0x000fe4000ffe0100 */
[----:B------:R-:W-:-:S04]  /*0130*/  SEL R16, RZ, 0x1, P0 ;  /* 0x00000001ff107807 */ /* 0x000fc80000000000 */
[----:B------:R-:W-:Y:S01]  /*0140*/  IADD3 R5, PT, PT, R5, -R0, -R16 ;  /* 0x8000000005057210 */ /* 0x000fe20007ffe810 */
[----:B0-----:R-:W0:Y:S02]  /*0150*/  MUFU.RCP R6, R6 ;  /* 0x0000000600067308 */ /* 0x001e240000001000 */
[----:B0-----:R-:W-:-:S06]  /*0160*/  VIADD R2, R6, 0xffffffe ;  /* 0x0ffffffe06027836 */ /* 0x001fcc0000000000 */
[----:B------:R0:W2:Y:S02]  /*0170*/  F2I.FTZ.U32.TRUNC.NTZ R3, R2 ;  /* 0x0000000200037305 */ /* 0x0000a4000021f000 */
[----:B0-----:R-:W-:Y:S02]  /*0180*/  HFMA2 R2, -RZ, RZ, 0, 0 ;  /* 0x00000000ff027431 */ /* 0x001fe400000001ff */
[----:B--2---:R-:W-:-:S04]  /*0190*/  IMAD R7, R7, R3, RZ ;  /* 0x0000000307077224 */ /* 0x004fc800078e02ff */
[----:B------:R-:W-:-:S06]  /*01a0*/  IMAD.HI.U32 R6, R3, R7, R2 ;  /* 0x0000000703067227 */ /* 0x000fcc00078e0002 */
[----:B------:R-:W-:-:S04]  /*01b0*/  IMAD.HI.U32 R3, R6, R5, RZ ;  /* 0x0000000506037227 */ /* 0x000fc800078e00ff */
[----:B------:R-:W-:-:S04]  /*01c0*/  IMAD.MOV R0, RZ, RZ, -R3 ;  /* 0x000000ffff007224 */ /* 0x000fc800078e0a03 */
[----:B------:R-:W-:-:S05]  /*01d0*/  IMAD R5, R4, R0, R5 ;  /* 0x0000000004057224 */ /* 0x000fca00078e0205 */
[----:B------:R-:W-:-:S13]  /*01e0*/  ISETP.GE.U32.AND P0, PT, R5, R4, PT ;  /* 0x000000040500720c */ /* 0x000fda0003f06070 */
[----:B------:R-:W-:Y:S02]  /*01f0*/  @P0 IMAD.IADD R5, R5, 0x1, -R4 ;  /* 0x0000000105050824 */ /* 0x000fe400078e0a04 */
[----:B------:R-:W-:-:S03]  /*0200*/  @P0 VIADD R3, R3, 0x1 ;  /* 0x0000000103030836 */ /* 0x000fc60000000000 */
[----:B------:R-:W-:-:S13]  /*0210*/  ISETP.GE.U32.AND P1, PT, R5, R4, PT ;  /* 0x000000040500720c */ /* 0x000fda0003f26070 */
[----:B------:R-:W-:Y:S02]  /*0220*/  @P1 IADD3 R3, PT, PT, R3, 0x1, RZ ;  /* 0x0000000103031810 */ /* 0x000fe40007ffe0ff */
[----:B------:R-:W-:-:S05]  /*0230*/  @!P2 LOP3.LUT R3, RZ, R4, RZ, 0x33, !PT ;  /* 0x00000004ff03a212 */ /* 0x000fca00078e33ff */
[----:B------:R-:W-:-:S05]  /*0240*/  IMAD.IADD R16, R16, 0x1, R3 ;  /* 0x0000000110107824 */ /* 0x000fca00078e0203 */
[----:B------:R-:W-:-:S04]  /*0250*/  LOP3.LUT R0, R16, 0x3, RZ, 0xc0, !PT ;  /* 0x0000000310007812 */ /* 0x000fc800078ec0ff */
[----:B------:R-:W-:-:S13]  /*0260*/  ISETP.NE.AND P0, PT, R0, 0x3, PT ;  /* 0x000000030000780c */ /* 0x000fda0003f05270 */
[----:B-1----:R-:W-:Y:S05]  /*0270*/  @!P0 BRA `(.L_x_53) ;  /* 0x0000000000cc8947 */ /* 0x002fea0003800000 */
[----:B------:R-:W0:Y:S01]  /*0280*/  LDC R8, c[0x0][0x394] ;  /* 0x0000e500ff087b82 */ /* 0x000e220000000800 */
[----:B------:R-:W-:-:S05]  /*0290*/  VIADD R0, R16, 0x1 ;  /* 0x0000000110007836 */ /* 0x000fca0000000000 */
[----:B------:R-:W-:Y:S02]  /*02a0*/  LOP3.LUT R0, R0, 0x3, RZ, 0xc0, !PT ;  /* 0x0000000300007812 */ /* 0x000fe400078ec0ff */
[----:B------:R-:W1:Y:S02]  /*02b0*/  LDC.64 R14, c[0x0][0x388] ;  /* 0x0000e200ff0e7b82 */ /* 0x000e640000000a00 */
[----:B------:R-:W-:-:S06]  /*02c0*/  IADD3 R5, PT, PT, -R0, RZ, RZ ;  /* 0x000000ff00057210 */ /* 0x000fcc0007ffe1ff */
[----:B------:R-:W2:Y:S02]  /*02d0*/  LDC.64 R18, c[0x0][0x380] ;  /* 0x0000e000ff127b82 */ /* 0x000ea40000000a00 */
.L_x_56:
[----:B0--3--:R-:W-:-:S04]  /*02e0*/  IABS R7, R8 ;  /* 0x0000000800077213 */ /* 0x009fc80000000000 */
[----:B------:R-:W0:Y:S08]  /*02f0*/  I2F.RP R0, R7 ;  /* 0x0000000700007306 */ /* 0x000e300000209400 */
[----:B0-----:R-:W0:Y:S02]  /*0300*/  MUFU.RCP R0, R0 ;  /* 0x0000000000007308 */ /* 0x001e240000001000 */
[----:B0-----:R-:W-:-:S06]  /*0310*/  VIADD R2, R0, 0xffffffe ;  /* 0x0ffffffe00027836 */ /* 0x001fcc0000000000 */
[----:B------:R0:W3:Y:S02]  /*0320*/  F2I.FTZ.U32.TRUNC.NTZ R3, R2 ;  /* 0x0000000200037305 */ /* 0x0000e4000021f000 */
[----:B0-----:R-:W-:Y:S01]  /*0330*/  MOV R2, RZ ;  /* 0x000000ff00027202 */ /* 0x001fe20000000f00 */
[----:B---3--:R-:W-:-:S04]  /*0340*/  IMAD.MOV R6, RZ, RZ, -R3 ;  /* 0x000000ffff067224 */ /* 0x008fc800078e0a03 */
[----:B------:R-:W-:Y:S01]  /*0350*/  IMAD R9, R6, R7, RZ ;  /* 0x0000000706097224 */ /* 0x000fe200078e02ff */
[----:B------:R-:W-:-:S03]  /*0360*/  IABS R6, R21 ;  /* 0x0000001500067213 */ /* 0x000fc60000000000 */
[----:B------:R-:W-:-:S06]  /*0370*/  IMAD.HI.U32 R3, R3, R9, R2 ;  /* 0x0000000903037227 */ /* 0x000fcc00078e0002 */
[----:B------:R-:W-:-:S04]  /*0380*/  IMAD.HI.U32 R3, R3, R6, RZ ;  /* 0x0000000603037227 */ /* 0x000fc800078e00ff */
[----:B------:R-:W-:-:S04]  /*0390*/  IMAD.MOV R0, RZ, RZ, -R3 ;  /* 0x000000ffff007224 */ /* 0x000fc800078e0a03 */
[----:B------:R-:W-:-:S05]  /*03a0*/  IMAD R0, R7, R0, R6 ;  /* 0x0000000007007224 */ /* 0x000fca00078e0206 */
[----:B------:R-:W-:-:S13]  /*03b0*/  ISETP.GT.U32.AND P1, PT, R7, R0, PT ;  /* 0x000000000700720c */ /* 0x000fda0003f24070 */
[----:B------:R-:W-:Y:S01]  /*03c0*/  @!P1 IMAD.IADD R0, R0, 0x1, -R7 ;  /* 0x0000000100009824 */ /* 0x000fe200078e0a07 */
[----:B------:R-:W-:Y:S02]  /*03d0*/  @!P1 IADD3 R3, PT, PT, R3, 0x1, RZ ;  /* 0x0000000103039810 */ /* 0x000fe40007ffe0ff */
[----:B------:R-:W-:Y:S02]  /*03e0*/  ISETP.NE.AND P1, PT, R8, RZ, PT ;  /* 0x000000ff0800720c */ /* 0x000fe40003f25270 */
[----:B------:R-:W-:Y:S02]  /*03f0*/  ISETP.GE.U32.AND P0, PT, R0, R7, PT ;  /* 0x000000070000720c */ /* 0x000fe40003f06070 */
[----:B------:R-:W-:-:S04]  /*0400*/  LOP3.LUT R0, R21, R8, RZ, 0x3c, !PT ;  /* 0x0000000815007212 */ /* 0x000fc800078e3cff */
[----:B------:R-:W-:-:S07]  /*0410*/  ISETP.GE.AND P2, PT, R0, RZ, PT ;  /* 0x000000ff0000720c */ /* 0x000fce0003f46270 */
[----:B------:R-:W-:-:S06]  /*0420*/  @P0 VIADD R3, R3, 0x1 ;  /* 0x0000000103030836 */ /* 0x000fcc0000000000 */
[----:B------:R-:W-:Y:S01]  /*0430*/  @!P2 IMAD.MOV R3, RZ, RZ, -R3 ;  /* 0x000000ffff03a224 */ /* 0x000fe200078e0a03 */
[----:B------:R-:W-:-:S05]  /*0440*/  @!P1 LOP3.LUT R3, RZ, R8, RZ, 0x33, !PT ;  /* 0x00000008ff039212 */ /* 0x000fca00078e33ff */
[----:B-1----:R-:W-:-:S06]  /*0450*/  IMAD.WIDE R2, R3, 0x4, R14 ;  /* 0x0000000403027825 */ /* 0x002fcc00078e020e */
[----:B------:R-:W3:Y:S01]  /*0460*/  LDG.E R3, desc[UR6][R2.64] ;  /* 0x0000000602037981 */ /* 0x000ee2000c1e1900 */
[----:B--2---:R-:W-:-:S05]  /*0470*/  IMAD.WIDE R12, R21, 0x4, R18 ;  /* 0x00000004150c7825 */ /* 0x004fca00078e0212 */
[----:B------:R-:W2:Y:S01]  /*0480*/  LDG.E R0, desc[UR6][R12.64] ;  /* 0x000000060c007981 */ /* 0x000ea2000c1e1900 */
[----:B------:R-:W-:Y:S01]  /*0490*/  IADD3 R5, PT, PT, R5, 0x1, RZ ;  /* 0x0000000105057810 */ /* 0x000fe20007ffe0ff */
[----:B------:R-:W-:Y:S03]  /*04a0*/  BSSY.RECONVERGENT B1, `(.L_x_54) ;  /* 0x000000d000017945 */ /* 0x000fe60003800200 */
[----:B------:R-:W-:Y:S01]  /*04b0*/  ISETP.NE.AND P2, PT, R5, RZ, PT ;  /* 0x000000ff0500720c */ /* 0x000fe20003f45270 */
[----:B---3--:R-:W0:Y:S08]  /*04c0*/  MUFU.RCP R6, R3 ;  /* 0x0000000300067308 */ /* 0x008e300000001000 */
[----:B--2---:R-:W1:Y:S01]  /*04d0*/  FCHK P0, R0, R3 ;  /* 0x0000000300007302 */ /* 0x004e620000000000 */
[----:B0-----:R-:W-:-:S04]  /*04e0*/  FFMA R7, -R3, R6, 1 ;  /* 0x3f80000003077423 */ /* 0x001fc80000000106 */
[----:B------:R-:W-:-:S04]  /*04f0*/  FFMA R7, R6, R7, R6 ;  /* 0x0000000706077223 */ /* 0x000fc80000000006 */
[----:B------:R-:W-:-:S04]  /*0500*/  FFMA R6, R0, R7, RZ ;  /* 0x0000000700067223 */ /* 0x000fc800000000ff */
[----:B------:R-:W-:-:S04]  /*0510*/  FFMA R9, -R3, R6, R0 ;  /* 0x0000000603097223 */ /* 0x000fc80000000100 */
[----:B------:R-:W-:Y:S01]  /*0520*/  FFMA R7, R7, R9, R6 ;  /* 0x0000000907077223 */ /* 0x000fe20000000006 */
[----:B-1----:R-:W-:Y:S06]  /*0530*/  @!P0 BRA `(.L_x_55) ;  /* 0x00000000000c8947 */ /* 0x002fec0003800000 */
[----:B------:R-:W-:-:S07]  /*0540*/  MOV R2, 0x560 ;  /* 0x0000056000027802 */ /* 0x000fce0000000f00 */
[----:B------:R-:W-:Y:S05]  /*0550*/  CALL.REL.NOINC `($__internal_0_$__cuda_sm3x_div_rn_noftz_f32_slowpath) ;  /* 0x0000000800f47944 */ /* 0x000fea0003c00000 */
[----:B------:R-:W-:-:S07]  /*0560*/  IMAD.MOV.U32 R7, RZ, RZ, R0 ;  /* 0x000000ffff077224 */ /* 0x000fce00078e0000 */
.L_x_55:
[----:B------:R-:W-:Y:S05]  /*0570*/  BSYNC.RECONVERGENT B1 ;  /* 0x0000000000017941 */ /* 0x000fea0003800200 */
.L_x_54:
[----:B------:R3:W-:Y:S01]  /*0580*/  STG.E desc[UR6][R12.64], R7 ;  /* 0x000000070c007986 */ /* 0x0007e2000c101906 */
[----:B------:R-:W-:Y:S01]  /*0590*/  IMAD.IADD R21, R4, 0x1, R21 ;  /* 0x0000000104157824 */ /* 0x000fe200078e0215 */
[----:B------:R-:W-:Y:S06]  /*05a0*/  @P2 BRA `(.L_x_56) ;  /* 0xfffffffc004c2947 */ /* 0x000fec000383ffff */
.L_x_53:
[----:B------:R-:W-:Y:S05]  /*05b0*/  BSYNC.RECONVERGENT B0 ;  /* 0x0000000000007941 */ /* 0x000fea0003800200 */
.L_x_52:
[----:B------:R-:W0:Y:S01]  /*05c0*/  LDC R5, c[0x0][0x394] ;  /* 0x0000e500ff057b82 */ /* 0x000e220000000800 */
[----:B------:R-:W-:-:S07]  /*05d0*/  ISETP.GE.U32.AND P0, PT, R16, 0x3, PT ;  /* 0x000000031000780c */ /* 0x000fce0003f06070 */
[----:B------:R-:W1:Y:S08]  /*05e0*/  LDC.64 R14, c[0x0][0x388] ;  /* 0x0000e200ff0e7b82 */ /* 0x000e700000000a00 */
[----:B---3--:R-:W2:Y:S08]  /*05f0*/  LDC.64 R12, c[0x0][0x380] ;  /* 0x0000e000ff0c7b82 */ /* 0x008eb00000000a00 */
[----:B------:R-:W3:Y:S01]  /*0600*/  LDC.64 R8, c[0x0][0x388] ;  /* 0x0000e200ff087b82 */ /* 0x000ee20000000a00 */
[----:B------:R-:W-:Y:S05]  /*0610*/  @!P0 EXIT ;  /* 0x000000000000894d */ /* 0x000fea0003800000 */
.L_x_65:
[----:B0-----:R-:W-:Y:S01]  /*0620*/  IABS R7, R5 ;  /* 0x0000000500077213 */ /* 0x001fe20000000000 */
[----:B------:R-:W-:-:S03]  /*0630*/  IMAD.MOV.U32 R2, RZ, RZ, RZ ;  /* 0x000000ffff027224 */ /* 0x000fc600078e00ff */
[----:B------:R-:W0:Y:S08]  /*0640*/  I2F.RP R6, R7 ;  /* 0x0000000700067306 */ /* 0x000e300000209400 */
[----:B0-----:R-:W0:Y:S02]  /*0650*/  MUFU.RCP R6, R6 ;  /* 0x0000000600067308 */ /* 0x001e240000001000 */
[----:B0-----:R-:W-:-:S06]  /*0660*/  IADD3 R10, PT, PT, R6, 0xffffffe, RZ ;  /* 0x0ffffffe060a7810 */ /* 0x001fcc0007ffe0ff */
[----:B------:R-:W0:Y:S02]  /*0670*/  F2I.FTZ.U32.TRUNC.NTZ R3, R10 ;  /* 0x0000000a00037305 */ /* 0x000e24000021f000 */
[----:B0-----:R-:W-:-:S04]  /*0680*/  IMAD.MOV R0, RZ, RZ, -R3 ;  /* 0x000000ffff007224 */ /* 0x001fc800078e0a03 */
[----:B------:R-:W-:Y:S01]  /*0690*/  IMAD R11, R0, R7, RZ ;  /* 0x00000007000b7224 */ /* 0x000fe200078e02ff */
[----:B------:R-:W-:-:S03]  /*06a0*/  IABS R0, R21 ;  /* 0x0000001500007213 */ /* 0x000fc60000000000 */
[----:B------:R-:W-:Y:S01]  /*06b0*/  IMAD.HI.U32 R11, R3, R11, R2 ;  /* 0x0000000b030b7227 */ /* 0x000fe200078e0002 */
[----:B------:R-:W-:-:S05]  /*06c0*/  MOV R2, R0 ;  /* 0x0000000000027202 */ /* 0x000fca0000000f00 */
        /* <DEDUP_REMOVED lines=13> */
[----:B---3--:R-:W-:-:S06]  /*07a0*/  IMAD.WIDE R6, R0, 0x4, R8 ;  /* 0x0000000400067825 */ /* 0x008fcc00078e0208 */
[----:B------:R-:W3:Y:S01]  /*07b0*/  LDG.E R7, desc[UR6][R6.64] ;  /* 0x0000000606077981 */ /* 0x000ee2000c1e1900 */
[----:B--2---:R-:W-:-:S05]  /*07c0*/  IMAD.WIDE R16, R21, 0x4, R12 ;  /* 0x0000000415107825 */ /* 0x004fca00078e020c */
[----:B------:R-:W2:Y:S01]  /*07d0*/  LDG.E R0, desc[UR6][R16.64] ;  /* 0x0000000610007981 */ /* 0x000ea2000c1e1900 */
[----:B------:R-:W-:Y:S01]  /*07e0*/  BSSY.RECONVERGENT B0, `(.L_x_57) ;  /* 0x000000d000007945 */ /* 0x000fe20003800200 */
[----:B---3--:R-:W0:Y:S08]  /*07f0*/  MUFU.RCP R2, R7 ;  /* 0x0000000700027308 */ /* 0x008e300000001000 */
[----:B--2---:R-:W2:Y:S01]  /*0800*/  FCHK P0, R0, R7 ;  /* 0x0000000700007302 */ /* 0x004ea20000000000 */
[----:B0-----:R-:W-:-:S04]  /*0810*/  FFMA R3, -R7, R2, 1 ;  /* 0x3f80000007037423 */ /* 0x001fc80000000102 */
[----:B------:R-:W-:-:S04]  /*0820*/  FFMA R3, R2, R3, R2 ;  /* 0x0000000302037223 */ /* 0x000fc80000000002 */
[----:B------:R-:W-:-:S04]  /*0830*/  FFMA R2, R0, R3, RZ ;  /* 0x0000000300027223 */ /* 0x000fc800000000ff */
[----:B------:R-:W-:-:S04]  /*0840*/  FFMA R10, -R7, R2, R0 ;  /* 0x00000002070a7223 */ /* 0x000fc80000000100 */
[----:B------:R-:W-:Y:S01]  /*0850*/  FFMA R3, R3, R10, R2 ;  /* 0x0000000a03037223 */ /* 0x000fe20000000002 */
[----:B--2---:R-:W-:Y:S06]  /*0860*/  @!P0 BRA `(.L_x_58) ;  /* 0x0000000000108947 */ /* 0x004fec0003800000 */
[----:B------:R-:W-:Y:S02]  /*0870*/  MOV R3, R7 ;  /* 0x0000000700037202 */ /* 0x000fe40000000f00 */
[----:B------:R-:W-:-:S07]  /*0880*/  MOV R2, 0x8a0 ;  /* 0x000008a000027802 */ /* 0x000fce0000000f00 */
[----:B-1----:R-:W-:Y:S05]  /*0890*/  CALL.REL.NOINC `($__internal_0_$__cuda_sm3x_div_rn_noftz_f32_slowpath) ;  /* 0x0000000800247944 */ /* 0x002fea0003c00000 */
[----:B------:R-:W-:-:S07]  /*08a0*/  IMAD.MOV.U32 R3, RZ, RZ, R0 ;  /* 0x000000ffff037224 */ /* 0x000fce00078e0000 */
.L_x_58:
[----:B------:R-:W-:Y:S05]  /*08b0*/  BSYNC.RECONVERGENT B0 ;  /* 0x0000000000007941 */ /* 0x000fea0003800200 */
.L_x_57:
[----:B------:R-:W-:Y:S01]  /*08c0*/  IABS R11, R5 ;  /* 0x00000005000b7213 */ /* 0x000fe20000000000 */
[----:B------:R-:W-:Y:S01]  /*08d0*/  IMAD.IADD R21, R4, 0x1, R21 ;  /* 0x0000000104157824 */ /* 0x000fe200078e0215 */
[----:B------:R0:W-:Y:S02]  /*08e0*/  STG.E desc[UR6][R16.64], R3 ;  /* 0x0000000310007986 */ /* 0x0001e4000c101906 */
[----:B------:R-:W2:Y:S08]  /*08f0*/  I2F.RP R0, R11 ;  /* 0x0000000b00007306 */ /* 0x000eb00000209400 */
[----:B--2---:R-:W2:Y:S02]  /*0900*/  MUFU.RCP R0, R0 ;  /* 0x0000000000007308 */ /* 0x004ea40000001000 */
[----:B--2---:R-:W-:-:S06]  /*0910*/  VIADD R6, R0, 0xffffffe ;  /* 0x0ffffffe00067836 */ /* 0x004fcc0000000000 */
[----:B------:R2:W3:Y:S02]  /*0920*/  F2I.FTZ.U32.TRUNC.NTZ R7, R6 ;  /* 0x0000000600077305 */ /* 0x0004e4000021f000 */
[----:B--2---:R-:W-:Y:S01]  /*0930*/  IMAD.MOV.U32 R6, RZ, RZ, RZ ;  /* 0x000000ffff067224 */ /* 0x004fe200078e00ff */
[----:B---3--:R-:W-:-:S05]  /*0940*/  IADD3 R2, PT, PT, RZ, -R7, RZ ;  /* 0x80000007ff027210 */ /* 0x008fca0007ffe0ff */
[----:B------:R-:W-:Y:S01]  /*0950*/  IMAD R19, R2, R11, RZ ;  /* 0x0000000b02137224 */ /* 0x000fe200078e02ff */
[----:B------:R-:W-:-:S03]  /*0960*/  IABS R2, R21 ;  /* 0x0000001500027213 */ /* 0x000fc60000000000 */
[----:B------:R-:W-:-:S06]  /*0970*/  IMAD.HI.U32 R19, R7, R19, R6 ;  /* 0x0000001307137227 */ /* 0x000fcc00078e0006 */
[----:B------:R-:W-:-:S05]  /*0980*/  IMAD.HI.U32 R0, R19, R2, RZ ;  /* 0x0000000213007227 */ /* 0x000fca00078e00ff */
[----:B------:R-:W-:-:S05]  /*0990*/  IADD3 R7, PT, PT, -R0, RZ, RZ ;  /* 0x000000ff00077210 */ /* 0x000fca0007ffe1ff */
[----:B------:R-:W-:-:S05]  /*09a0*/  IMAD R2, R11, R7, R2 ;  /* 0x000000070b027224 */ /* 0x000fca00078e0202 */
[----:B------:R-:W-:-:S13]  /*09b0*/  ISETP.GT.U32.AND P1, PT, R11, R2, PT ;  /* 0x000000020b00720c */ /* 0x000fda0003f24070 */
[----:B------:R-:W-:Y:S02]  /*09c0*/  @!P1 IMAD.IADD R2, R2, 0x1, -R11 ;  /* 0x0000000102029824 */ /* 0x000fe400078e0a0b */
[----:B------:R-:W-:Y:S01]  /*09d0*/  @!P1 VIADD R0, R0, 0x1 ;  /* 0x0000000100009836 */ /* 0x000fe20000000000 */
[----:B------:R-:W-:Y:S02]  /*09e0*/  ISETP.NE.AND P1, PT, R5, RZ, PT ;  /* 0x000000ff0500720c */ /* 0x000fe40003f25270 */
[----:B------:R-:W-:Y:S02]  /*09f0*/  ISETP.GE.U32.AND P0, PT, R2, R11, PT ;  /* 0x0000000b0200720c */ /* 0x000fe40003f06070 */
[----:B------:R-:W-:-:S04]  /*0a00*/  LOP3.LUT R2, R21, R5, RZ, 0x3c, !PT ;  /* 0x0000000515027212 */ /* 0x000fc800078e3cff */
[----:B------:R-:W-:-:S07]  /*0a10*/  ISETP.GE.AND P2, PT, R2, RZ, PT ;  /* 0x000000ff0200720c */ /* 0x000fce0003f46270 */
[----:B------:R-:W-:-:S06]  /*0a20*/  @P0 IADD3 R0, PT, PT, R0, 0x1, RZ ;  /* 0x0000000100000810 */ /* 0x000fcc0007ffe0ff */
[----:B------:R-:W-:Y:S01]  /*0a30*/  @!P2 IMAD.MOV R0, RZ, RZ, -R0 ;  /* 0x000000ffff00a224 */ /* 0x000fe200078e0a00 */
[----:B------:R-:W-:-:S05]  /*0a40*/  @!P1 LOP3.LUT R0, RZ, R5, RZ, 0x33, !PT ;  /* 0x00000005ff009212 */ /* 0x000fca00078e33ff */
[----:B-1----:R-:W-:-:S06]  /*0a50*/  IMAD.WIDE R10, R0, 0x4, R14 ;  /* 0x00000004000a7825 */ /* 0x002fcc00078e020e */
[----:B------:R-:W2:Y:S01]  /*0a60*/  LDG.E R11, desc[UR6][R10.64] ;  /* 0x000000060a0b7981 */ /* 0x000ea2000c1e1900 */
[----:B------:R-:W-:-:S05]  /*0a70*/  IMAD.WIDE R18, R4, 0x4, R16 ;  /* 0x0000000404127825 */ /* 0x000fca00078e0210 */
[----:B------:R-:W3:Y:S01]  /*0a80*/  LDG.E R0, desc[UR6][R18.64] ;  /* 0x0000000612007981 */ /* 0x000ee2000c1e1900 */
[----:B------:R-:W-:Y:S01]  /*0a90*/  BSSY.RECONVERGENT B0, `(.L_x_59) ;  /* 0x000000d000007945 */ /* 0x000fe20003800200 */
[----:B--2---:R-:W1:Y:S08]  /*0aa0*/  MUFU.RCP R2, R11 ;  /* 0x0000000b00027308 */ /* 0x004e700000001000 */
[----:B---3--:R-:W2:Y:S01]  /*0ab0*/  FCHK P0, R0, R11 ;  /* 0x0000000b00007302 */ /* 0x008ea20000000000 */
[----:B-1----:R-:W-:-:S04]  /*0ac0*/  FFMA R7, -R11, R2, 1 ;  /* 0x3f8000000b077423 */ /* 0x002fc80000000102 */
[----:B------:R-:W-:-:S04]  /*0ad0*/  FFMA R7, R2, R7, R2 ;  /* 0x0000000702077223 */ /* 0x000fc80000000002 */
[----:B------:R-:W-:-:S04]  /*0ae0*/  FFMA R2, R0, R7, RZ ;  /* 0x0000000700027223 */ /* 0x000fc800000000ff */
[----:B------:R-:W-:-:S04]  /*0af0*/  FFMA R6, -R11, R2, R0 ;  /* 0x000000020b067223 */ /* 0x000fc80000000100 */
[----:B------:R-:W-:Y:S01]  /*0b00*/  FFMA R7, R7, R6, R2 ;  /* 0x0000000607077223 */ /* 0x000fe20000000002 */
[----:B0-2---:R-:W-:Y:S06]  /*0b10*/  @!P0 BRA `(.L_x_60) ;  /* 0x0000000000108947 */ /* 0x005fec0003800000 */
[----:B------:R-:W-:Y:S01]  /*0b20*/  IMAD.MOV.U32 R3, RZ, RZ, R11 ;  /* 0x000000ffff037224 */ /* 0x000fe200078e000b */
[----:B------:R-:W-:-:S07]  /*0b30*/  MOV R2, 0xb50 ;  /* 0x00000b5000027802 */ /* 0x000fce0000000f00 */
[----:B------:R-:W-:Y:S05]  /*0b40*/  CALL.REL.NOINC `($__internal_0_$__cuda_sm3x_div_rn_noftz_f32_slowpath) ;  /* 0x0000000400787944 */ /* 0x000fea0003c00000 */
[----:B------:R-:W-:-:S07]  /*0b50*/  MOV R7, R0 ;  /* 0x0000000000077202 */ /* 0x000fce0000000f00 */
.L_x_60:
[----:B------:R-:W-:Y:S05]  /*0b60*/  BSYNC.RECONVERGENT B0 ;  /* 0x0000000000007941 */ /* 0x000fea0003800200 */
.L_x_59:
[----:B------:R-:W-:Y:S01]  /*0b70*/  IABS R11, R5 ;  /* 0x00000005000b7213 */ /* 0x000fe20000000000 */
[----:B------:R0:W-:Y:S01]  /*0b80*/  STG.E desc[UR6][R18.64], R7 ;  /* 0x0000000712007986 */ /* 0x0001e2000c101906 */
[----:B------:R-:W-:Y:S02]  /*0b90*/  IADD3 R21, PT, PT, R4, R21, RZ ;  /* 0x0000001504157210 */ /* 0x000fe40007ffe0ff */
[----:B------:R-:W1:Y:S02]  /*0ba0*/  I2F.RP R0, R11 ;  /* 0x0000000b00007306 */ /* 0x000e640000209400 */
[----:B------:R-:W-:-:S06]  /*0bb0*/  IABS R10, R21 ;  /* 0x00000015000a7213 */ /* 0x000fcc0000000000 */
[----:B-1----:R-:W1:Y:S02]  /*0bc0*/  MUFU.RCP R0, R0 ;  /* 0x0000000000007308 */ /* 0x002e640000001000 */
[----:B-1----:R-:W-:-:S06]  /*0bd0*/  VIADD R6, R0, 0xffffffe ;  /* 0x0ffffffe00067836 */ /* 0x002fcc0000000000 */
[----:B------:R-:W1:Y:S02]  /*0be0*/  F2I.FTZ.U32.TRUNC.NTZ R3, R6 ;  /* 0x0000000600037305 */ /* 0x000e64000021f000 */
[----:B-1----:R-:W-:-:S04]  /*0bf0*/  IMAD.MOV R2, RZ, RZ, -R3 ;  /* 0x000000ffff027224 */ /* 0x002fc800078e0a03 */
[----:B------:R-:W-:Y:S02]  /*0c00*/  IMAD R17, R2, R11, RZ ;  /* 0x0000000b02117224 */ /* 0x000fe400078e02ff */
[----:B------:R-:W-:-:S04]  /*0c10*/  IMAD.MOV.U32 R2, RZ, RZ, RZ ;  /* 0x000000ffff027224 */ /* 0x000fc800078e00ff */
[----:B------:R-:W-:-:S04]  /*0c20*/  IMAD.HI.U32 R17, R3, R17, R2 ;  /* 0x0000001103117227 */ /* 0x000fc800078e0002 */
[----:B------:R-:W-:-:S04]  /*0c30*/  IMAD.MOV.U32 R2, RZ, RZ, R10 ;  /* 0x000000ffff027224 */ /* 0x000fc800078e000a */
        /* <DEDUP_REMOVED lines=13> */
[----:B------:R-:W-:-:S06]  /*0d10*/  IMAD.WIDE R10, R0, 0x4, R14 ;  /* 0x00000004000a7825 */ /* 0x000fcc00078e020e */
        /* <DEDUP_REMOVED lines=16> */
.L_x_62:
[----:B------:R-:W-:Y:S05]  /*0e20*/  BSYNC.RECONVERGENT B0 ;  /* 0x0000000000007941 */ /* 0x000fea0003800200 */
.L_x_61:
[----:B------:R-:W-:Y:S01]  /*0e30*/  IABS R11, R5 ;  /* 0x00000005000b7213 */ /* 0x000fe20000000000 */
[----:B------:R0:W-:Y:S01]  /*0e40*/  STG.E desc[UR6][R16.64], R3 ;  /* 0x0000000310007986 */ /* 0x0001e2000c101906 */
[----:B------:R-:W-:Y:S02]  /*0e50*/  IADD3 R21, PT, PT, R4, R21, RZ ;  /* 0x0000001504157210 */ /* 0x000fe40007ffe0ff */
[----:B------:R-:W1:Y:S08]  /*0e60*/  I2F.RP R0, R11 ;  /* 0x0000000b00007306 */ /* 0x000e700000209400 */
[----:B-1----:R-:W1:Y:S02]  /*0e70*/  MUFU.RCP R0, R0 ;  /* 0x0000000000007308 */ /* 0x002e640000001000 */
[----:B-1----:R-:W-:-:S06]  /*0e80*/  VIADD R6, R0, 0xffffffe ;  /* 0x0ffffffe00067836 */ /* 0x002fcc0000000000 */
[----:B------:R1:W2:Y:S02]  /*0e90*/  F2I.FTZ.U32.TRUNC.NTZ R7, R6 ;  /* 0x0000000600077305 */ /* 0x0002a4000021f000 */
[----:B-1----:R-:W-:Y:S02]  /*0ea0*/  IMAD.MOV.U32 R6, RZ, RZ, RZ ;  /* 0x000000ffff067224 */ /* 0x002fe400078e00ff */
[----:B--2---:R-:W-:-:S04]  /*0eb0*/  IMAD.MOV R2, RZ, RZ, -R7 ;  /* 0x000000ffff027224 */ /* 0x004fc800078e0a07 */
[----:B------:R-:W-:Y:S01]  /*0ec0*/  IMAD R19, R2, R11, RZ ;  /* 0x0000000b02137224 */ /* 0x000fe200078e02ff */
[----:B------:R-:W-:-:S03]  /*0ed0*/  IABS R2, R21 ;  /* 0x0000001500027213 */ /* 0x000fc60000000000 */
[----:B------:R-:W-:-:S06]  /*0ee0*/  IMAD.HI.U32 R19, R7, R19, R6 ;  /* 0x0000001307137227 */ /* 0x000fcc00078e0006 */
[----:B------:R-:W-:-:S04]  /*0ef0*/  IMAD.HI.U32 R0, R19, R2, RZ ;  /* 0x0000000213007227 */ /* 0x000fc800078e00ff */
[----:B------:R-:W-:-:S04]  /*0f00*/  IMAD.MOV R7, RZ, RZ, -R0 ;  /* 0x000000ffff077224 */ /* 0x000fc800078e0a00 */
[----:B------:R-:W-:-:S05]  /*0f10*/  IMAD R2, R11, R7, R2 ;  /* 0x000000070b027224 */ /* 0x000fca00078e0202 */
[----:B------:R-:W-:-:S13]  /*0f20*/  ISETP.GT.U32.AND P1, PT, R11, R2, PT ;  /* 0x000000020b00720c */ /* 0x000fda0003f24070 */
[-C--:B------:R-:W-:Y:S01]  /*0f30*/  @!P1 IADD3 R2, PT, PT, R2, -R11.reuse, RZ ;  /* 0x8000000b02029210 */ /* 0x080fe20007ffe0ff */
[----:B------:R-:W-:Y:S01]  /*0f40*/  @!P1 VIADD R0, R0, 0x1 ;  /* 0x0000000100009836 */ /* 0x000fe20000000000 */
[----:B------:R-:W-:Y:S02]  /*0f50*/  ISETP.NE.AND P1, PT, R5, RZ, PT ;  /* 0x000000ff0500720c */ /* 0x000fe40003f25270 */
[----:B------:R-:W-:Y:S02]  /*0f60*/  ISETP.GE.U32.AND P0, PT, R2, R11, PT ;  /* 0x0000000b0200720c */ /* 0x000fe40003f06070 */
[----:B------:R-:W-:-:S04]  /*0f70*/  LOP3.LUT R2, R21, R5, RZ, 0x3c, !PT ;  /* 0x0000000515027212 */ /* 0x000fc800078e3cff */
[----:B------:R-:W-:-:S07]  /*0f80*/  ISETP.GE.AND P2, PT, R2, RZ, PT ;  /* 0x000000ff0200720c */ /* 0x000fce0003f46270 */
[----:B------:R-:W-:-:S06]  /*0f90*/  @P0 VIADD R0, R0, 0x1 ;  /* 0x0000000100000836 */ /* 0x000fcc0000000000 */
[----:B------:R-:W-:Y:S02]  /*0fa0*/  @!P2 IADD3 R0, PT, PT, -R0, RZ, RZ ;  /* 0x000000ff0000a210 */ /* 0x000fe40007ffe1ff */
        /* <DEDUP_REMOVED lines=17> */
[----:B------:R-:W-:-:S07]  /*10c0*/  IMAD.MOV.U32 R11, RZ, RZ, R0 ;  /* 0x000000ffff0b7224 */ /* 0x000fce00078e0000 */
.L_x_64:
[----:B------:R-:W-:Y:S05]  /*10d0*/  BSYNC.RECONVERGENT B0 ;  /* 0x0000000000007941 */ /* 0x000fea0003800200 */
.L_x_63:
[----:B------:R4:W-:Y:S01]  /*10e0*/  STG.E desc[UR6][R18.64], R11 ;  /* 0x0000000b12007986 */ /* 0x0009e2000c101906 */
[----:B------:R-:W-:-:S04]  /*10f0*/  IADD3 R21, PT, PT, R4, R21, RZ ;  /* 0x0000001504157210 */ /* 0x000fc80007ffe0ff */
[----:B------:R-:W-:-:S13]  /*1100*/  ISETP.GE.AND P0, PT, R21, UR4, PT ;  /* 0x0000000415007c0c */ /* 0x000fda000bf06270 */
[----:B----4-:R-:W-:Y:S05]  /*1110*/  @!P0 BRA `(.L_x_65) ;  /* 0xfffffff400408947 */ /* 0x010fea000383ffff */
[----:B------:R-:W-:Y:S05]  /*1120*/  EXIT ;  /* 0x000000000000794d */ /* 0x000fea0003800000 */
        .weak           $__internal_0_$__cuda_sm3x_div_rn_noftz_f32_slowpath
        .type           $__internal_0_$__cuda_sm3x_div_rn_noftz_f32_slowpath,@function
        .size           $__internal_0_$__cuda_sm3x_div_rn_noftz_f32_slowpath,(.L_x_119 - $__internal_0_$__cuda_sm3x_div_rn_noftz_f32_slowpath)
$__internal_0_$__cuda_sm3x_div_rn_noftz_f32_slowpath:
[----:B------:R-:W-:Y:S01]  /*1130*/  SHF.R.U32.HI R6, RZ, 0x17, R3 ;  /* 0x00000017ff067819 */ /* 0x000fe20000011603 */
[----:B------:R-:W-:Y:S01]  /*1140*/  BSSY.RECONVERGENT B2, `(.L_x_66) ;  /* 0x0000062000027945 */ /* 0x000fe20003800200 */
[----:B------:R-:W-:Y:S02]  /*1150*/  SHF.R.U32.HI R10, RZ, 0x17, R0 ;  /* 0x00000017ff0a7819 */ /* 0x000fe40000011600 */
[----:B------:R-:W-:Y:S02]  /*1160*/  LOP3.LUT R6, R6, 0xff, RZ, 0xc0, !PT ;  /* 0x000000ff06067812 */ /* 0x000fe400078ec0ff */
[----:B------:R-:W-:-:S03]  /*1170*/  LOP3.LUT R10, R10, 0xff, RZ, 0xc0, !PT ;  /* 0x000000ff0a0a7812 */ /* 0x000fc600078ec0ff */
[----:B------:R-:W-:Y:S02]  /*1180*/  VIADD R11, R6, 0xffffffff ;  /* 0xffffffff060b7836 */ /* 0x000fe40000000000 */
[----:B------:R-:W-:-:S03]  /*1190*/  VIADD R20, R10, 0xffffffff ;  /* 0xffffffff0a147836 */ /* 0x000fc60000000000 */
[----:B------:R-:W-:-:S04]  /*11a0*/  ISETP.GT.U32.AND P0, PT, R11, 0xfd, PT ;  /* 0x000000fd0b00780c */ /* 0x000fc80003f04070 */
[----:B------:R-:W-:-:S13]  /*11b0*/  ISETP.GT.U32.OR P0, PT, R20, 0xfd, P0 ;  /* 0x000000fd1400780c */ /* 0x000fda0000704470 */
[----:B------:R-:W-:Y:S01]  /*11c0*/  @!P0 MOV R7, RZ ;  /* 0x000000ff00078202 */ /* 0x000fe20000000f00 */
[----:B------:R-:W-:Y:S06]  /*11d0*/  @!P0 BRA `(.L_x_67) ;  /* 0x00000000005c8947 */ /* 0x000fec0003800000 */
[----:B------:R-:W-:Y:S02]  /*11e0*/  FSETP.GTU.FTZ.AND P0, PT, |R0|, +INF , PT ;  /* 0x7f8000000000780b */ /* 0x000fe40003f1c200 */
[----:B------:R-:W-:-:S04]  /*11f0*/  FSETP.GTU.FTZ.AND P1, PT, |R3|, +INF , PT ;  /* 0x7f8000000300780b */ /* 0x000fc80003f3c200 */
[----:B------:R-:W-:-:S13]  /*1200*/  PLOP3.LUT P0, PT, P0, P1, PT, 0xf8, 0x8f ;  /* 0x00000000008f781c */ /* 0x000fda0000703f70 */
[----:B------:R-:W-:Y:S05]  /*1210*/  @P0 BRA `(.L_x_68) ;  /* 0x00000004004c0947 */ /* 0x000fea0003800000 */
[----:B------:R-:W-:-:S13]  /*1220*/  LOP3.LUT P0, RZ, R3, 0x7fffffff, R0, 0xc8, !PT ;  /* 0x7fffffff03ff7812 */ /* 0x000fda000780c800 */
[----:B------:R-:W-:Y:S05]  /*1230*/  @!P0 BRA `(.L_x_69) ;  /* 0x00000004003c8947 */ /* 0x000fea0003800000 */
[C---:B------:R-:W-:Y:S02]  /*1240*/  FSETP.NEU.FTZ.AND P3, PT, |R0|.reuse, +INF , PT ;  /* 0x7f8000000000780b */ /* 0x040fe40003f7d200 */
[----:B------:R-:W-:Y:S02]  /*1250*/  FSETP.NEU.FTZ.AND P1, PT, |R3|, +INF , PT ;  /* 0x7f8000000300780b */ /* 0x000fe40003f3d200 */
[----:B------:R-:W-:-:S11]  /*1260*/  FSETP.NEU.FTZ.AND P0, PT, |R0|, +INF , PT ;  /* 0x7f8000000000780b */ /* 0x000fd60003f1d200 */
[----:B------:R-:W-:Y:S05]  /*1270*/  @!P1 BRA !P3, `(.L_x_69) ;  /* 0x00000004002c9947 */ /* 0x000fea0005800000 */
[----:B------:R-:W-:-:S04]  /*1280*/  LOP3.LUT P3, RZ, R0, 0x7fffffff, RZ, 0xc0, !PT ;  /* 0x7fffffff00ff7812 */ /* 0x000fc8000786c0ff */
[----:B------:R-:W-:-:S13]  /*1290*/  PLOP3.LUT P1, PT, P1, P3, PT, 0x2f, 0xf2 ;  /* 0x0000000000f2781c */ /* 0x000fda0000f26577 */
[----:B------:R-:W-:Y:S05]  /*12a0*/  @P1 BRA `(.L_x_70) ;  /* 0x0000000400181947 */ /* 0x000fea0003800000 */
[----:B------:R-:W-:-:S04]  /*12b0*/  LOP3.LUT P1, RZ, R3, 0x7fffffff, RZ, 0xc0, !PT ;  /* 0x7fffffff03ff7812 */ /* 0x000fc8000782c0ff */
[----:B------:R-:W-:-:S13]  /*12c0*/  PLOP3.LUT P0, PT, P0, P1, PT, 0x2f, 0xf2 ;  /* 0x0000000000f2781c */ /* 0x000fda0000702577 */
[----:B------:R-:W-:Y:S05]  /*12d0*/  @P0 BRA `(.L_x_71) ;  /* 0x0000000400000947 */ /* 0x000fea0003800000 */
[----:B------:R-:W-:Y:S02]  /*12e0*/  ISETP.GE.AND P0, PT, R20, RZ, PT ;  /* 0x000000ff1400720c */ /* 0x000fe40003f06270 */
[----:B------:R-:W-:-:S11]  /*12f0*/  ISETP.GE.AND P1, PT, R11, RZ, PT ;  /* 0x000000ff0b00720c */ /* 0x000fd60003f26270 */
[----:B------:R-:W-:Y:S02]  /*1300*/  @P0 IMAD.MOV.U32 R7, RZ, RZ, RZ ;  /* 0x000000ffff070224 */ /* 0x000fe400078e00ff */
[----:B------:R-:W-:Y:S01]  /*1310*/  @!P0 FFMA R0, R0, 1.84467440737095516160e+19, RZ ;  /* 0x5f80000000008823 */ /* 0x000fe200000000ff */
[----:B------:R-:W-:Y:S02]  /*1320*/  @!P0 IMAD.MOV.U32 R7, RZ, RZ, -0x40 ;  /* 0xffffffc0ff078424 */ /* 0x000fe400078e00ff */
[----:B------:R-:W-:-:S03]  /*1330*/  @!P1 FFMA R3, R3, 1.84467440737095516160e+19, RZ ;  /* 0x5f80000003039823 */ /* 0x000fc600000000ff */
[----:B------:R-:W-:-:S07]  /*1340*/  @!P1 IADD3 R7, PT, PT, R7, 0x40, RZ ;  /* 0x0000004007079810 */ /* 0x000fce0007ffe0ff */
.L_x_67:
[----:B------:R-:W-:Y:S01]  /*1350*/  LEA R22, R6, 0xc0800000, 0x17 ;  /* 0xc080000006167811 */ /* 0x000fe200078eb8ff */
[----:B------:R-:W-:Y:S01]  /*1360*/  VIADD R11, R10, 0xffffff81 ;  /* 0xffffff810a0b7836 */ /* 0x000fe20000000000 */
[----:B------:R-:W-:Y:S03]  /*1370*/  BSSY.RECONVERGENT B3, `(.L_x_72) ;  /* 0x0000035000037945 */ /* 0x000fe60003800200 */
[----:B------:R-:W-:Y:S02]  /*1380*/  IMAD.IADD R22, R3, 0x1, -R22 ;  /* 0x0000000103167824 */ /* 0x000fe400078e0a16 */
[----:B------:R-:W-:Y:S02]  /*1390*/  IMAD R0, R11, -0x800000, R0 ;  /* 0xff8000000b007824 */ /* 0x000fe400078e0200 */
[----:B------:R-:W0:Y:S01]  /*13a0*/  MUFU.RCP R20, R22 ;  /* 0x0000001600147308 */ /* 0x000e220000001000 */
[----:B------:R-:W-:-:S04]  /*13b0*/  FADD.FTZ R3, -R22, -RZ ;  /* 0x800000ff16037221 */ /* 0x000fc80000010100 */
[----:B0-----:R-:W-:-:S04]  /*13c0*/  FFMA R23, R20, R3, 1 ;  /* 0x3f80000014177423 */ /* 0x001fc80000000003 */
[----:B------:R-:W-:-:S04]  /*13d0*/  FFMA R23, R20, R23, R20 ;  /* 0x0000001714177223 */ /* 0x000fc80000000014 */
[----:B------:R-:W-:-:S04]  /*13e0*/  FFMA R10, R0, R23, RZ ;  /* 0x00000017000a7223 */ /* 0x000fc800000000ff */
[----:B------:R-:W-:-:S04]  /*13f0*/  FFMA R20, R3, R10, R0 ;  /* 0x0000000a03147223 */ /* 0x000fc80000000000 */
[----:B------:R-:W-:Y:S01]  /*1400*/  FFMA R20, R23, R20, R10 ;  /* 0x0000001417147223 */ /* 0x000fe2000000000a */
[----:B------:R-:W-:-:S03]  /*1410*/  IADD3 R10, PT, PT, R11, 0x7f, -R6 ;  /* 0x0000007f0b0a7810 */ /* 0x000fc60007ffe806 */
[----:B------:R-:W-:Y:S01]  /*1420*/  FFMA R3, R3, R20, R0 ;  /* 0x0000001403037223 */ /* 0x000fe20000000000 */
[----:B------:R-:W-:-:S03]  /*1430*/  IADD3 R7, PT, PT, R10, R7, RZ ;  /* 0x000000070a077210 */ /* 0x000fc60007ffe0ff */
[----:B------:R-:W-:-:S05]  /*1440*/  FFMA R0, R23, R3, R20 ;  /* 0x0000000317007223 */ /* 0x000fca0000000014 */
[----:B------:R-:W-:-:S04]  /*1450*/  SHF.R.U32.HI R6, RZ, 0x17, R0 ;  /* 0x00000017ff067819 */ /* 0x000fc80000011600 */
[----:B------:R-:W-:-:S05]  /*1460*/  LOP3.LUT R6, R6, 0xff, RZ, 0xc0, !PT ;  /* 0x000000ff06067812 */ /* 0x000fca00078ec0ff */
[----:B------:R-:W-:-:S04]  /*1470*/  IMAD.IADD R6, R6, 0x1, R7 ;  /* 0x0000000106067824 */ /* 0x000fc800078e0207 */
[----:B------:R-:W-:-:S05]  /*1480*/  VIADD R10, R6, 0xffffffff ;  /* 0xffffffff060a7836 */ /* 0x000fca0000000000 */
[----:B------:R-:W-:-:S13]  /*1490*/  ISETP.GE.U32.AND P0, PT, R10, 0xfe, PT ;  /* 0x000000fe0a00780c */ /* 0x000fda0003f06070 */
[----:B------:R-:W-:Y:S05]  /*14a0*/  @!P0 BRA `(.L_x_73) ;  /* 0x0000000000808947 */ /* 0x000fea0003800000 */
[----:B------:R-:W-:-:S13]  /*14b0*/  ISETP.GT.AND P0, PT, R6, 0xfe, PT ;  /* 0x000000fe0600780c */ /* 0x000fda0003f04270 */
[----:B------:R-:W-:Y:S05]  /*14c0*/  @P0 BRA `(.L_x_74) ;  /* 0x00000000006c0947 */ /* 0x000fea0003800000 */
[----:B------:R-:W-:-:S13]  /*14d0*/  ISETP.GE.AND P0, PT, R6, 0x1, PT ;  /* 0x000000010600780c */ /* 0x000fda0003f06270 */
[----:B------:R-:W-:Y:S05]  /*14e0*/  @P0 BRA `(.L_x_75) ;  /* 0x0000000000740947 */ /* 0x000fea0003800000 */
[----:B------:R-:W-:Y:S02]  /*14f0*/  ISETP.GE.AND P0, PT, R6, -0x18, PT ;  /* 0xffffffe80600780c */ /* 0x000fe40003f06270 */
[----:B------:R-:W-:-:S11]  /*1500*/  LOP3.LUT R0, R0, 0x80000000, RZ, 0xc0, !PT ;  /* 0x8000000000007812 */ /* 0x000fd600078ec0ff */
[----:B------:R-:W-:Y:S05]  /*1510*/  @!P0 BRA `(.L_x_75) ;  /* 0x0000000000688947 */ /* 0x000fea0003800000 */
[CCC-:B------:R-:W-:Y:S01]  /*1520*/  FFMA.RZ R7, R23.reuse, R3.reuse, R20.reuse ;  /* 0x0000000317077223 */ /* 0x1c0fe2000000c014 */
[CCC-:B------:R-:W-:Y:S01]  /*1530*/  FFMA.RP R10, R23.reuse, R3.reuse, R20.reuse ;  /* 0x00000003170a7223 */ /* 0x1c0fe20000008014 */
[----:B------:R-:W-:Y:S01]  /*1540*/  FFMA.RM R23, R23, R3, R20 ;  /* 0x0000000317177223 */ /* 0x000fe20000004014 */
[C---:B------:R-:W-:Y:S02]  /*1550*/  IADD3 R3, PT, PT, R6.reuse, 0x20, RZ ;  /* 0x0000002006037810 */ /* 0x040fe40007ffe0ff */
[----:B------:R-:W-:Y:S02]  /*1560*/  LOP3.LUT R7, R7, 0x7fffff, RZ, 0xc0, !PT ;  /* 0x007fffff07077812 */ /* 0x000fe400078ec0ff */
[C---:B------:R-:W-:Y:S02]  /*1570*/  ISETP.NE.AND P3, PT, R6.reuse, RZ, PT ;  /* 0x000000ff0600720c */ /* 0x040fe40003f65270 */
[----:B------:R-:W-:Y:S02]  /*1580*/  LOP3.LUT R20, R7, 0x800000, RZ, 0xfc, !PT ;  /* 0x0080000007147812 */ /* 0x000fe400078efcff */
[----:B------:R-:W-:Y:S01]  /*1590*/  ISETP.NE.AND P1, PT, R6, RZ, PT ;  /* 0x000000ff0600720c */ /* 0x000fe20003f25270 */
[----:B------:R-:W-:Y:S01]  /*15a0*/  IMAD.MOV R6, RZ, RZ, -R6 ;  /* 0x000000ffff067224 */ /* 0x000fe200078e0a06 */
[----:B------:R-:W-:-:S02]  /*15b0*/  SHF.L.U32 R3, R20, R3, RZ ;  /* 0x0000000314037219 */ /* 0x000fc400000006ff */
[----:B------:R-:W-:Y:S02]  /*15c0*/  FSETP.NEU.FTZ.AND P0, PT, R10, R23, PT ;  /* 0x000000170a00720b */ /* 0x000fe40003f1d000 */
[----:B------:R-:W-:Y:S02]  /*15d0*/  SEL R7, R6, RZ, P3 ;  /* 0x000000ff06077207 */ /* 0x000fe40001800000 */
[----:B------:R-:W-:Y:S02]  /*15e0*/  ISETP.NE.AND P1, PT, R3, RZ, P1 ;  /* 0x000000ff0300720c */ /* 0x000fe40000f25270 */
[----:B------:R-:W-:Y:S02]  /*15f0*/  SHF.R.U32.HI R20, RZ, R7, R20 ;  /* 0x00000007ff147219 */ /* 0x000fe40000011614 */
[----:B------:R-:W-:Y:S02]  /*1600*/  PLOP3.LUT P0, PT, P0, P1, PT, 0xf8, 0x8f ;  /* 0x00000000008f781c */ /* 0x000fe40000703f70 */
[----:B------:R-:W-:-:S02]  /*1610*/  SHF.R.U32.HI R6, RZ, 0x1, R20 ;  /* 0x00000001ff067819 */ /* 0x000fc40000011614 */
[----:B------:R-:W-:-:S04]  /*1620*/  SEL R3, RZ, 0x1, !P0 ;  /* 0x00000001ff037807 */ /* 0x000fc80004000000 */
[----:B------:R-:W-:-:S04]  /*1630*/  LOP3.LUT R3, R3, 0x1, R6, 0xf8, !PT ;  /* 0x0000000103037812 */ /* 0x000fc800078ef806 */
[----:B------:R-:W-:-:S05]  /*1640*/  LOP3.LUT R3, R3, R20, RZ, 0xc0, !PT ;  /* 0x0000001403037212 */ /* 0x000fca00078ec0ff */
[----:B------:R-:W-:-:S05]  /*1650*/  IMAD.IADD R3, R6, 0x1, R3 ;  /* 0x0000000106037824 */ /* 0x000fca00078e0203 */
[----:B------:R-:W-:Y:S01]  /*1660*/  LOP3.LUT R0, R3, R0, RZ, 0xfc, !PT ;  /* 0x0000000003007212 */ /* 0x000fe200078efcff */
[----:B------:R-:W-:Y:S06]  /*1670*/  BRA `(.L_x_75) ;  /* 0x0000000000107947 */ /* 0x000fec0003800000 */
.L_x_74:
[----:B------:R-:W-:-:S04]  /*1680*/  LOP3.LUT R0, R0, 0x80000000, RZ, 0xc0, !PT ;  /* 0x8000000000007812 */ /* 0x000fc800078ec0ff */
[----:B------:R-:W-:Y:S01]  /*1690*/  LOP3.LUT R0, R0, 0x7f800000, RZ, 0xfc, !PT ;  /* 0x7f80000000007812 */ /* 0x000fe200078efcff */
[----:B------:R-:W-:Y:S06]  /*16a0*/  BRA `(.L_x_75) ;  /* 0x0000000000047947 */ /* 0x000fec0003800000 */
.L_x_73:
[----:B------:R-:W-:-:S07]  /*16b0*/  LEA R0, R7, R0, 0x17 ;  /* 0x0000000007007211 */ /* 0x000fce00078eb8ff */
.L_x_75:
[----:B------:R-:W-:Y:S05]  /*16c0*/  BSYNC.RECONVERGENT B3 ;  /* 0x0000000000037941 */ /* 0x000fea0003800200 */
.L_x_72:
[----:B------:R-:W-:Y:S05]  /*16d0*/  BRA `(.L_x_76) ;  /* 0x0000000000207947 */ /* 0x000fea0003800000 */
.L_x_71:
[----:B------:R-:W-:-:S04]  /*16e0*/  LOP3.LUT R0, R3, 0x80000000, R0, 0x48, !PT ;  /* 0x8000000003007812 */ /* 0x000fc800078e4800 */
[----:B------:R-:W-:Y:S01]  /*16f0*/  LOP3.LUT R0, R0, 0x7f800000, RZ, 0xfc, !PT ;  /* 0x7f80000000007812 */ /* 0x000fe200078efcff */
[----:B------:R-:W-:Y:S06]  /*1700*/  BRA `(.L_x_76) ;  /* 0x0000000000147947 */ /* 0x000fec0003800000 */
.L_x_70:
[----:B------:R-:W-:Y:S01]  /*1710*/  LOP3.LUT R0, R3, 0x80000000, R0, 0x48, !PT ;  /* 0x8000000003007812 */ /* 0x000fe200078e4800 */
[----:B------:R-:W-:Y:S06]  /*1720*/  BRA `(.L_x_76) ;  /* 0x00000000000c7947 */ /* 0x000fec0003800000 */
.L_x_69:
[----:B------:R-:W0:Y:S01]  /*1730*/  MUFU.RSQ R0, -QNAN ;  /* 0xffc0000000007908 */ /* 0x000e220000001400 */
[----:B------:R-:W-:Y:S05]  /*1740*/  BRA `(.L_x_76) ;  /* 0x0000000000047947 */ /* 0x000fea0003800000 */
.L_x_68:
[----:B------:R-:W-:-:S07]  /*1750*/  FADD.FTZ R0, R0, R3 ;  /* 0x0000000300007221 */ /* 0x000fce0000010000 */
.L_x_76:
[----:B------:R-:W-:Y:S05]  /*1760*/  BSYNC.RECONVERGENT B2 ;  /* 0x0000000000027941 */ /* 0x000fea0003800200 */
.L_x_66:
[----:B------:R-:W-:-:S04]  /*1770*/  IMAD.MOV.U32 R3, RZ, RZ, 0x0 ;  /* 0x00000000ff037424 */ /* 0x000fc800078e00ff */
[----:B0-----:R-:W-:Y:S05]  /*1780*/  RET.REL.NODEC R2 `(_Z15sqrt_div_kernelPfPKfii) ;  /* 0xffffffe8021c7950 */ /* 0x001fea0003c3ffff */
.L_x_77:
        /* <DEDUP_REMOVED lines=15> */
.L_x_119:


//--------------------- .text._Z15mean_sub_kernelPfS_ii --------------------------
	.section	.text._Z15mean_sub_kernelPfS_ii,"ax",@progbits
	.align	128
        .global         _Z15mean_sub_kernelPfS_ii
        .type           _Z15mean_sub_kernelPfS_ii,@function
        .size           _Z15mean_sub_kernelPfS_ii,(.L_x_124 - _Z15mean_sub_kernelPfS_ii)
        .other          _Z15mean_sub_kernelPfS_ii,@"STO_CUDA_ENTRY STV_DEFAULT"
_Z15mean_sub_kernelPfS_ii:
.text._Z15mean_sub_kernelPfS_ii:
[----:B------:R-:W-:Y:S01]  /*0000*/  LDC R1, c[0x0][0x37c] ;  /* 0x0000df00ff017b82 */ /* 0x000fe20000000800 */
[----:B------:R-:W0:Y:S07]  /*0010*/  S2R R3, SR_TID.X ;  /* 0x0000000000037919 */ /* 0x000e2e0000002100 */
[----:B------:R-:W0:Y:S01]  /*0020*/  S2UR UR4, SR_CTAID.X ;  /* 0x00000000000479c3 */ /* 0x000e220000002500 */
[----:B------:R-:W1:Y:S07]  /*0030*/  LDCU.64 UR6, c[0x0][0x390] ;  /* 0x00007200ff0677ac */ /* 0x000e6e0008000a00 */
[----:B------:R-:W0:Y:S01]  /*0040*/  LDC R2, c[0x0][0x360] ;  /* 0x0000d800ff027b82 */ /* 0x000e220000000800 */
[----:B------:R-:W2:Y:S01]  /*0050*/  LDCU UR5, c[0x0][0x370] ;  /* 0x00006e00ff0577ac */ /* 0x000ea20008000800 */
[----:B-1----:R-:W-:-:S04]  /*0060*/  IMAD.U32 R4, RZ, RZ, UR7 ;  /* 0x00000007ff047e24 */ /* 0x002fc8000f8e00ff */
[----:B------:R-:W-:Y:S02]  /*0070*/  IMAD R0, R4, UR6, RZ ;  /* 0x0000000604007c24 */ /* 0x000fe4000f8e02ff */
[C---:B0-----:R-:W-:Y:S02]  /*0080*/  IMAD R3, R2.reuse, UR4, R3 ;  /* 0x0000000402037c24 */ /* 0x041fe4000f8e0203 */
[----:B--2---:R-:W-:-:S03]  /*0090*/  IMAD R2, R2, UR5, RZ ;  /* 0x0000000502027c24 */ /* 0x004fc6000f8e02ff */
[----:B------:R-:W-:-:S13]  /*00a0*/  ISETP.GE.AND P0, PT, R3, R0, PT ;  /* 0x000000000300720c */ /* 0x000fda0003f06270 */
[----:B------:R-:W-:Y:S05]  /*00b0*/  @P0 EXIT ;  /* 0x000000000000094d */ /* 0x000fea0003800000 */
[----:B------:R-:W0:Y:S01]  /*00c0*/  I2F.U32.RP R10, R2 ;  /* 0x00000002000a7306 */ /* 0x000e220000209000 */
[C---:B------:R-:W-:Y:S01]  /*00d0*/  IMAD.IADD R5, R2.reuse, 0x1, R3 ;  /* 0x0000000102057824 */ /* 0x040fe200078e0203 */
[----:B------:R-:W-:Y:S01]  /*00e0*/  IADD3 R11, PT, PT, RZ, -R2, RZ ;  /* 0x80000002ff0b7210 */ /* 0x000fe20007ffe0ff */
[----:B------:R-:W1:Y:S01]  /*00f0*/  LDCU.64 UR4, c[0x0][0x358] ;  /* 0x00006b00ff0477ac */ /* 0x000e620008000a00 */
[----:B------:R-:W-:Y:S01]  /*0100*/  ISETP.NE.U32.AND P2, PT, R2, RZ, PT ;  /* 0x000000ff0200720c */ /* 0x000fe20003f45070 */
[----:B------:R-:W-:Y:S01]  /*0110*/  BSSY.RECONVERGENT B0, `(.L_x_78) ;  /* 0x0000043000007945 */ /* 0x000fe20003800200 */
[----:B------:R-:W-:Y:S01]  /*0120*/  ISETP.GE.AND P0, PT, R5, R0, PT ;  /* 0x000000000500720c */ /* 0x000fe20003f06270 */
[----:B------:R-:W2:Y:S01]  /*0130*/  LDCU UR6, c[0x0][0x394] ;  /* 0x00007280ff0677ac */ /* 0x000ea20008000800 */
[----:B------:R-:W-:Y:S02]  /*0140*/  VIMNMX R8, PT, PT, R0, R5, !PT ;  /* 0x0000000500087248 */ /* 0x000fe40007fe0100 */
[----:B------:R-:W-:-:S04]  /*0150*/  SEL R9, RZ, 0x1, P0 ;  /* 0x00000001ff097807 */ /* 0x000fc80000000000 */
[----:B------:R-:W-:Y:S01]  /*0160*/  IADD3 R5, PT, PT, R8, -R5, -R9 ;  /* 0x8000000508057210 */ /* 0x000fe20007ffe809 */
[----:B0-----:R-:W0:Y:S02]  /*0170*/  MUFU.RCP R10, R10 ;  /* 0x0000000a000a7308 */ /* 0x001e240000001000 */
[----:B0-----:R-:W-:-:S06]  /*0180*/  VIADD R6, R10, 0xffffffe ;  /* 0x0ffffffe0a067836 */ /* 0x001fcc0000000000 */
[----:B------:R0:W3:Y:S02]  /*0190*/  F2I.FTZ.U32.TRUNC.NTZ R7, R6 ;  /* 0x0000000600077305 */ /* 0x0000e4000021f000 */
[----:B0-----:R-:W-:Y:S02]  /*01a0*/  IMAD.MOV.U32 R6, RZ, RZ, RZ ;  /* 0x000000ffff067224 */ /* 0x001fe400078e00ff */
[----:B---3--:R-:W-:-:S04]  /*01b0*/  IMAD R11, R11, R7, RZ ;  /* 0x000000070b0b7224 */ /* 0x008fc800078e02ff */
[----:B------:R-:W-:-:S06]  /*01c0*/  IMAD.HI.U32 R10, R7, R11, R6 ;  /* 0x0000000b070a7227 */ /* 0x000fcc00078e0006 */
[----:B------:R-:W-:-:S05]  /*01d0*/  IMAD.HI.U32 R10, R10, R5, RZ ;  /* 0x000000050a0a7227 */ /* 0x000fca00078e00ff */
[----:B------:R-:W-:-:S05]  /*01e0*/  IADD3 R6, PT, PT, -R10, RZ, RZ ;  /* 0x000000ff0a067210 */ /* 0x000fca0007ffe1ff */
        /* <DEDUP_REMOVED lines=8> */
[C---:B------:R-:W-:Y:S02]  /*0270*/  LOP3.LUT R5, R10.reuse, 0x3, RZ, 0xc0, !PT ;  /* 0x000000030a057812 */ /* 0x040fe400078ec0ff */
[----:B------:R-:W-:Y:S02]  /*0280*/  ISETP.GE.U32.AND P0, PT, R10, 0x3, PT ;  /* 0x000000030a00780c */ /* 0x000fe40003f06070 */
[----:B------:R-:W-:-:S13]  /*0290*/  ISETP.NE.AND P1, PT, R5, 0x3, PT ;  /* 0x000000030500780c */ /* 0x000fda0003f25270 */
[----:B-12---:R-:W-:Y:S05]  /*02a0*/  @!P1 BRA `(.L_x_79) ;  /* 0x0000000000a49947 */ /* 0x006fea0003800000 */
[----:B------:R-:W-:Y:S01]  /*02b0*/  IABS R5, R4 ;  /* 0x0000000400057213 */ /* 0x000fe20000000000 */
[----:B------:R-:W0:Y:S01]  /*02c0*/  LDC.64 R8, c[0x0][0x380] ;  /* 0x0000e000ff087b82 */ /* 0x000e220000000a00 */
[----:B------:R-:W-:Y:S01]  /*02d0*/  VIADD R10, R10, 0x1 ;  /* 0x000000010a0a7836 */ /* 0x000fe20000000000 */
[----:B------:R-:W-:Y:S01]  /*02e0*/  ISETP.NE.AND P1, PT, R4, RZ, PT ;  /* 0x000000ff0400720c */ /* 0x000fe20003f25270 */
[----:B------:R-:W1:Y:S03]  /*02f0*/  I2F.RP R11, R5 ;  /* 0x00000005000b7306 */ /* 0x000e660000209400 */
[----:B------:R-:W-:Y:S02]  /*0300*/  LOP3.LUT R10, R10, 0x3, RZ, 0xc0, !PT ;  /* 0x000000030a0a7812 */ /* 0x000fe400078ec0ff */
[----:B------:R-:W2:Y:S02]  /*0310*/  LDC.64 R6, c[0x0][0x388] ;  /* 0x0000e200ff067b82 */ /* 0x000ea40000000a00 */
[----:B------:R-:W-:Y:S01]  /*0320*/  IADD3 R16, PT, PT, -R10, RZ, RZ ;  /* 0x000000ff0a107210 */ /* 0x000fe20007ffe1ff */
[----:B-1----:R-:W1:Y:S02]  /*0330*/  MUFU.RCP R11, R11 ;  /* 0x0000000b000b7308 */ /* 0x002e640000001000 */
[----:B-1----:R-:W-:-:S06]  /*0340*/  VIADD R13, R11, 0xffffffe ;  /* 0x0ffffffe0b0d7836 */ /* 0x002fcc0000000000 */
[----:B------:R-:W1:Y:S02]  /*0350*/  F2I.FTZ.U32.TRUNC.NTZ R13, R13 ;  /* 0x0000000d000d7305 */ /* 0x000e64000021f000 */
[----:B-1----:R-:W-:-:S05]  /*0360*/  IADD3 R12, PT, PT, RZ, -R13, RZ ;  /* 0x8000000dff0c7210 */ /* 0x002fca0007ffe0ff */
[----:B------:R-:W-:Y:S02]  /*0370*/  IMAD R15, R12, R5, RZ ;  /* 0x000000050c0f7224 */ /* 0x000fe400078e02ff */
[----:B------:R-:W-:-:S04]  /*0380*/  IMAD.MOV.U32 R12, RZ, RZ, RZ ;  /* 0x000000ffff0c7224 */ /* 0x000fc800078e00ff */
[----:B------:R-:W-:Y:S01]  /*0390*/  IMAD.HI.U32 R12, R13, R15, R12 ;  /* 0x0000000f0d0c7227 */ /* 0x000fe200078e000c */
[----:B0-2---:R-:W-:-:S07]  /*03a0*/  LOP3.LUT R13, RZ, R4, RZ, 0x33, !PT ;  /* 0x00000004ff0d7212 */ /* 0x005fce00078e33ff */
.L_x_80:
[----:B0-----:R-:W-:Y:S01]  /*03b0*/  IABS R11, R3 ;  /* 0x00000003000b7213 */ /* 0x001fe20000000000 */
[----:B------:R-:W-:-:S04]  /*03c0*/  IMAD.U32 R4, RZ, RZ, UR6 ;  /* 0x00000006ff047e24 */ /* 0x000fc8000f8e00ff */
[----:B------:R-:W-:Y:S01]  /*03d0*/  IMAD.HI.U32 R10, R12, R11, RZ ;  /* 0x0000000b0c0a7227 */ /* 0x000fe200078e00ff */
[----:B------:R-:W-:-:S03]  /*03e0*/  IABS R15, R4 ;  /* 0x00000004000f7213 */ /* 0x000fc60000000000 */
[----:B------:R-:W-:-:S04]  /*03f0*/  IMAD.MOV R14, RZ, RZ, -R10 ;  /* 0x000000ffff0e7224 */ /* 0x000fc800078e0a0a */
[----:B------:R-:W-:Y:S01]  /*0400*/  IMAD R14, R15, R14, R11 ;  /* 0x0000000e0f0e7224 */ /* 0x000fe200078e020b */
[----:B------:R-:W-:-:S04]  /*0410*/  LOP3.LUT R11, R3, R4, RZ, 0x3c, !PT ;  /* 0x00000004030b7212 */ /* 0x000fc800078e3cff */
[----:B------:R-:W-:Y:S02]  /*0420*/  ISETP.GT.U32.AND P3, PT, R5, R14, PT ;  /* 0x0000000e0500720c */ /* 0x000fe40003f64070 */
[----:B------:R-:W-:-:S11]  /*0430*/  ISETP.GE.AND P4, PT, R11, RZ, PT ;  /* 0x000000ff0b00720c */ /* 0x000fd60003f86270 */
[----:B------:R-:W-:Y:S01]  /*0440*/  @!P3 IADD3 R14, PT, PT, R14, -R15, RZ ;  /* 0x8000000f0e0eb210 */ /* 0x000fe20007ffe0ff */
[----:B------:R-:W-:-:S03]  /*0450*/  @!P3 VIADD R10, R10, 0x1 ;  /* 0x000000010a0ab836 */ /* 0x000fc60000000000 */
[----:B------:R-:W-:-:S13]  /*0460*/  ISETP.GE.U32.AND P2, PT, R14, R5, PT ;  /* 0x000000050e00720c */ /* 0x000fda0003f46070 */
[----:B------:R-:W-:-:S05]  /*0470*/  @P2 VIADD R10, R10, 0x1 ;  /* 0x000000010a0a2836 */ /* 0x000fca0000000000 */
[----:B------:R-:W-:-:S04]  /*0480*/  @!P4 IADD3 R10, PT, PT, -R10, RZ, RZ ;  /* 0x000000ff0a0ac210 */ /* 0x000fc80007ffe1ff */
[----:B------:R-:W-:Y:S01]  /*0490*/  SEL R15, R13, R10, !P1 ;  /* 0x0000000a0d0f7207 */ /* 0x000fe20004800000 */
[----:B------:R-:W-:-:S04]  /*04a0*/  IMAD.WIDE R10, R3, 0x4, R8 ;  /* 0x00000004030a7825 */ /* 0x000fc800078e0208 */
[----:B------:R-:W-:Y:S01]  /*04b0*/  IMAD.WIDE R14, R15, 0x4, R6 ;  /* 0x000000040f0e7825 */ /* 0x000fe200078e0206 */
[----:B------:R-:W2:Y:S05]  /*04c0*/  LDG.E R17, desc[UR4][R10.64] ;  /* 0x000000040a117981 */ /* 0x000eaa000c1e1900 */
[----:B------:R-:W2:Y:S01]  /*04d0*/  LDG.E R14, desc[UR4][R14.64] ;  /* 0x000000040e0e7981 */ /* 0x000ea2000c1e1900 */
[----:B------:R-:W-:Y:S02]  /*04e0*/  VIADD R16, R16, 0x1 ;  /* 0x0000000110107836 */ /* 0x000fe40000000000 */
[----:B------:R-:W-:-:S03]  /*04f0*/  IMAD.IADD R3, R2, 0x1, R3 ;  /* 0x0000000102037824 */ /* 0x000fc600078e0203 */
[----:B------:R-:W-:Y:S01]  /*0500*/  ISETP.NE.AND P2, PT, R16, RZ, PT ;  /* 0x000000ff1000720c */ /* 0x000fe20003f45270 */
[----:B--2---:R-:W-:-:S05]  /*0510*/  FADD R17, -R14, R17 ;  /* 0x000000110e117221 */ /* 0x004fca0000000100 */
[----:B------:R0:W-:Y:S07]  /*0520*/  STG.E desc[UR4][R10.64], R17 ;  /* 0x000000110a007986 */ /* 0x0001ee000c101904 */
[----:B------:R-:W-:Y:S05]  /*0530*/  @P2 BRA `(.L_x_80) ;  /* 0xfffffffc009c2947 */ /* 0x000fea000383ffff */
.L_x_79:
[----:B------:R-:W-:Y:S05]  /*0540*/  BSYNC.RECONVERGENT B0 ;  /* 0x0000000000007941 */ /* 0x000fea0003800200 */
.L_x_78:
[----:B------:R-:W-:Y:S05]  /*0550*/  @!P0 EXIT ;  /* 0x000000000000894d */ /* 0x000fea0003800000 */
[----:B------:R-:W-:Y:S01]  /*0560*/  IABS R16, R4 ;  /* 0x0000000400107213 */ /* 0x000fe20000000000 */
[----:B------:R-:W1:Y:S03]  /*0570*/  LDC R12, c[0x0][0x394] ;  /* 0x0000e500ff0c7b82 */ /* 0x000e660000000800 */
[----:B0-----:R-:W0:Y:S05]  /*0580*/  I2F.RP R10, R16 ;  /* 0x00000010000a7306 */ /* 0x001e2a0000209400 */
[----:B------:R-:W2:Y:S08]  /*0590*/  LDC.64 R4, c[0x0][0x380] ;  /* 0x0000e000ff047b82 */ /* 0x000eb00000000a00 */
[----:B------:R-:W3:Y:S01]  /*05a0*/  LDC.64 R6, c[0x0][0x388] ;  /* 0x0000e200ff067b82 */ /* 0x000ee20000000a00 */
[----:B0-----:R-:W0:Y:S02]  /*05b0*/  MUFU.RCP R10, R10 ;  /* 0x0000000a000a7308 */ /* 0x001e240000001000 */
[----:B0-----:R-:W-:-:S06]  /*05c0*/  IADD3 R8, PT, PT, R10, 0xffffffe, RZ ;  /* 0x0ffffffe0a087810 */ /* 0x001fcc0007ffe0ff */
[----:B------:R0:W4:Y:S02]  /*05d0*/  F2I.FTZ.U32.TRUNC.NTZ R9, R8 ;  /* 0x0000000800097305 */ /* 0x000124000021f000 */
[----:B0-----:R-:W-:Y:S02]  /*05e0*/  IMAD.MOV.U32 R8, RZ, RZ, RZ ;  /* 0x000000ffff087224 */ /* 0x001fe400078e00ff */
[----:B----4-:R-:W-:-:S04]  /*05f0*/  IMAD.MOV R15, RZ, RZ, -R9 ;  /* 0x000000ffff0f7224 */ /* 0x010fc800078e0a09 */
[----:B------:R-:W-:-:S04]  /*0600*/  IMAD R15, R15, R16, RZ ;  /* 0x000000100f0f7224 */ /* 0x000fc800078e02ff */
[----:B-123--:R-:W-:-:S07]  /*0610*/  IMAD.HI.U32 R15, R9, R15, R8 ;  /* 0x0000000f090f7227 */ /* 0x00efce00078e0008 */
.L_x_81:
[----:B0-----:R-:W-:Y:S01]  /*0620*/  IABS R8, R3 ;  /* 0x0000000300087213 */ /* 0x001fe20000000000 */
[----:B------:R-:W-:Y:S01]  /*0630*/  IMAD.WIDE R10, R3, 0x4, R4 ;  /* 0x00000004030a7825 */ /* 0x000fe200078e0204 */
[-C--:B------:R-:W-:Y:S02]  /*0640*/  IABS R13, R12.reuse ;  /* 0x0000000c000d7213 */ /* 0x080fe40000000000 */
[----:B------:R-:W-:Y:S01]  /*0650*/  LOP3.LUT R14, RZ, R12, RZ, 0x33, !PT ;  /* 0x0000000cff0e7212 */ /* 0x000fe200078e33ff */
[----:B------:R-:W-:-:S05]  /*0660*/  IMAD.HI.U32 R15, R15, R8, RZ ;  /* 0x000000080f0f7227 */ /* 0x000fca00078e00ff */
[----:B------:R-:W-:-:S05]  /*0670*/  IADD3 R9, PT, PT, -R15, RZ, RZ ;  /* 0x000000ff0f097210 */ /* 0x000fca0007ffe1ff */
[----:B------:R-:W-:Y:S01]  /*0680*/  IMAD R9, R13, R9, R8 ;  /* 0x000000090d097224 */ /* 0x000fe200078e0208 */
[----:B------:R-:W-:-:S04]  /*0690*/  LOP3.LUT R8, R3, R12, RZ, 0x3c, !PT ;  /* 0x0000000c03087212 */ /* 0x000fc800078e3cff */
[----:B------:R-:W-:Y:S02]  /*06a0*/  ISETP.GT.U32.AND P1, PT, R16, R9, PT ;  /* 0x000000091000720c */ /* 0x000fe40003f24070 */
[----:B------:R-:W-:Y:S02]  /*06b0*/  ISETP.GE.AND P2, PT, R8, RZ, PT ;  /* 0x000000ff0800720c */ /* 0x000fe40003f46270 */
[----:B------:R-:W2:Y:S09]  /*06c0*/  LDG.E R8, desc[UR4][R10.64] ;  /* 0x000000040a087981 */ /* 0x000eb2000c1e1900 */
[----:B------:R-:W-:-:S02]  /*06d0*/  @!P1 IMAD.IADD R9, R9, 0x1, -R13 ;  /* 0x0000000109099824 */ /* 0x000fc400078e0a0d */
[----:B------:R-:W-:-:S03]  /*06e0*/  @!P1 VIADD R15, R15, 0x1 ;  /* 0x000000010f0f9836 */ /* 0x000fc60000000000 */
[----:B------:R-:W-:-:S13]  /*06f0*/  ISETP.GE.U32.AND P0, PT, R9, R16, PT ;  /* 0x000000100900720c */ /* 0x000fda0003f06070 */
[----:B------:R-:W-:Y:S02]  /*0700*/  @P0 IADD3 R15, PT, PT, R15, 0x1, RZ ;  /* 0x000000010f0f0810 */ /* 0x000fe40007ffe0ff */
[----:B------:R-:W-:-:S03]  /*0710*/  ISETP.NE.AND P0, PT, R12, RZ, PT ;  /* 0x000000ff0c00720c */ /* 0x000fc60003f05270 */
[----:B------:R-:W-:-:S05]  /*0720*/  @!P2 IMAD.MOV R15, RZ, RZ, -R15 ;  /* 0x000000ffff0fa224 */ /* 0x000fca00078e0a0f */
[----:B------:R-:W-:-:S05]  /*0730*/  SEL R19, R14, R15, !P0 ;  /* 0x0000000f0e137207 */ /* 0x000fca0004000000 */
[----:B------:R-:W-:-:S05]  /*0740*/  IMAD.WIDE R18, R19, 0x4, R6 ;  /* 0x0000000413127825 */ /* 0x000fca00078e0206 */
[----:B------:R0:W2:Y:S01]  /*0750*/  LDG.E R9, desc[UR4][R18.64] ;  /* 0x0000000412097981 */ /* 0x0000a2000c1e1900 */
[----:B------:R-:W1:Y:S08]  /*0760*/  I2F.RP R20, R13 ;  /* 0x0000000d00147306 */ /* 0x000e700000209400 */
[----:B-1----:R-:W1:Y:S02]  /*0770*/  MUFU.RCP R20, R20 ;  /* 0x0000001400147308 */ /* 0x002e640000001000 */
[----:B-1----:R-:W-:-:S06]  /*0780*/  VIADD R21, R20, 0xffffffe ;  /* 0x0ffffffe14157836 */ /* 0x002fcc0000000000 */
[----:B------:R-:W1:Y:S01]  /*0790*/  F2I.FTZ.U32.TRUNC.NTZ R17, R21 ;  /* 0x0000001500117305 */ /* 0x000e62000021f000 */
[----:B------:R-:W-:-:S05]  /*07a0*/  IMAD.IADD R3, R2, 0x1, R3 ;  /* 0x0000000102037824 */ /* 0x000fca00078e0203 */
[----:B------:R-:W-:Y:S02]  /*07b0*/  IABS R22, R3 ;  /* 0x0000000300167213 */ /* 0x000fe40000000000 */
[----:B-1----:R-:W-:-:S05]  /*07c0*/  IADD3 R16, PT, PT, RZ, -R17, RZ ;  /* 0x80000011ff107210 */ /* 0x002fca0007ffe0ff */
[----:B------:R-:W-:Y:S02]  /*07d0*/  IMAD R15, R16, R13, RZ ;  /* 0x0000000d100f7224 */ /* 0x000fe400078e02ff */
[----:B------:R-:W-:-:S04]  /*07e0*/  IMAD.MOV.U32 R16, RZ, RZ, RZ ;  /* 0x000000ffff107224 */ /* 0x000fc800078e00ff */
[----:B------:R-:W-:Y:S01]  /*07f0*/  IMAD.HI.U32 R15, R17, R15, R16 ;  /* 0x0000000f110f7227 */ /* 0x000fe200078e0010 */
[----:B------:R-:W-:-:S05]  /*0800*/  MOV R16, R22 ;  /* 0x0000001600107202 */ /* 0x000fca0000000f00 */
[----:B------:R-:W-:-:S04]  /*0810*/  IMAD.HI.U32 R17, R15, R16, RZ ;  /* 0x000000100f117227 */ /* 0x000fc800078e00ff */
[----:B0-----:R-:W-:-:S04]  /*0820*/  IMAD.MOV R19, RZ, RZ, -R17 ;  /* 0x000000ffff137224 */ /* 0x001fc800078e0a11 */
[----:B------:R-:W-:Y:S02]  /*0830*/  IMAD R19, R13, R19, R16 ;  /* 0x000000130d137224 */ /* 0x000fe400078e0210 */
[----:B------:R-:W-:-:S05]  /*0840*/  IMAD.MOV.U32 R16, RZ, RZ, R13 ;  /* 0x000000ffff107224 */ /* 0x000fca00078e000d */
[----:B------:R-:W-:Y:S02]  /*0850*/  ISETP.GT.U32.AND P2, PT, R16, R19, PT ;  /* 0x000000131000720c */ /* 0x000fe40003f44070 */
[----:B------:R-:W-:-:S11]  /*0860*/  LOP3.LUT R18, R3, R12, RZ, 0x3c, !PT ;  /* 0x0000000c03127212 */ /* 0x000fd600078e3cff */
[----:B------:R-:W-:-:S04]  /*0870*/  @!P2 IADD3 R19, PT, PT, R19, -R13, RZ ;  /* 0x8000000d1313a210 */ /* 0x000fc80007ffe0ff */
[----:B------:R-:W-:Y:S02]  /*0880*/  ISETP.GE.U32.AND P1, PT, R19, R16, PT ;  /* 0x000000101300720c */ /* 0x000fe40003f26070 */
[----:B------:R-:W-:Y:S01]  /*0890*/  ISETP.GE.AND P3, PT, R18, RZ, PT ;  /* 0x000000ff1200720c */ /* 0x000fe20003f66270 */
[----:B------:R-:W-:-:S10]  /*08a0*/  @!P2 VIADD R17, R17, 0x1 ;  /* 0x000000011111a836 */ /* 0x000fd40000000000 */
[----:B------:R-:W-:-:S05]  /*08b0*/  @P1 IADD3 R17, PT, PT, R17, 0x1, RZ ;  /* 0x0000000111111810 */ /* 0x000fca0007ffe0ff */
[----:B------:R-:W-:-:S05]  /*08c0*/  @!P3 IMAD.MOV R17, RZ, RZ, -R17 ;  /* 0x000000ffff11b224 */ /* 0x000fca00078e0a11 */
[----:B------:R-:W-:-:S05]  /*08d0*/  SEL R19, R14, R17, !P0 ;  /* 0x000000110e137207 */ /* 0x000fca0004000000 */
[----:B------:R-:W-:-:S04]  /*08e0*/  IMAD.WIDE R18, R19, 0x4, R6 ;  /* 0x0000000413127825 */ /* 0x000fc800078e0206 */
[----:B--2---:R-:W-:Y:S01]  /*08f0*/  FADD R17, -R9, R8 ;  /* 0x0000000809117221 */ /* 0x004fe20000000100 */
[----:B------:R-:W-:-:S04]  /*0900*/  IMAD.WIDE R8, R2, 0x4, R10 ;  /* 0x0000000402087825 */ /* 0x000fc800078e020a */
[----:B------:R0:W-:Y:S04]  /*0910*/  STG.E desc[UR4][R10.64], R17 ;  /* 0x000000110a007986 */ /* 0x0001e8000c101904 */
[----:B------:R-:W2:Y:S04]  /*0920*/  LDG.E R21, desc[UR4][R8.64] ;  /* 0x0000000408157981 */ /* 0x000ea8000c1e1900 */
[----:B------:R1:W2:Y:S01]  /*0930*/  LDG.E R18, desc[UR4][R18.64] ;  /* 0x0000000412127981 */ /* 0x0002a2000c1e1900 */
[----:B------:R-:W-:-:S04]  /*0940*/  IADD3 R3, PT, PT, R2, R3, RZ ;  /* 0x0000000302037210 */ /* 0x000fc80007ffe0ff */
[----:B------:R-:W-:-:S05]  /*0950*/  IABS R22, R3 ;  /* 0x0000000300167213 */ /* 0x000fca0000000000 */
[----:B------:R-:W-:-:S04]  /*0960*/  IMAD.HI.U32 R20, R15, R22, RZ ;  /* 0x000000160f147227 */ /* 0x000fc800078e00ff */
[----:B------:R-:W-:-:S04]  /*0970*/  IMAD.MOV R23, RZ, RZ, -R20 ;  /* 0x000000ffff177224 */ /* 0x000fc800078e0a14 */
[----:B------:R-:W-:-:S05]  /*0980*/  IMAD R23, R13, R23, R22 ;  /* 0x000000170d177224 */ /* 0x000fca00078e0216 */
[----:B------:R-:W-:Y:S02]  /*0990*/  ISETP.GT.U32.AND P2, PT, R16, R23, PT ;  /* 0x000000171000720c */ /* 0x000fe40003f44070 */
[----:B0-----:R-:W-:-:S11]  /*09a0*/  LOP3.LUT R10, R3, R12, RZ, 0x3c, !PT ;  /* 0x0000000c030a7212 */ /* 0x001fd600078e3cff */
[----:B------:R-:W-:-:S04]  /*09b0*/  @!P2 IADD3 R23, PT, PT, R23, -R13, RZ ;  /* 0x8000000d1717a210 */ /* 0x000fc80007ffe0ff */
[----:B------:R-:W-:Y:S02]  /*09c0*/  ISETP.GE.U32.AND P1, PT, R23, R16, PT ;  /* 0x000000101700720c */ /* 0x000fe40003f26070 */
[----:B------:R-:W-:Y:S01]  /*09d0*/  ISETP.GE.AND P3, PT, R10, RZ, PT ;  /* 0x000000ff0a00720c */ /* 0x000fe20003f66270 */
[----:B------:R-:W-:-:S10]  /*09e0*/  @!P2 VIADD R20, R20, 0x1 ;  /* 0x000000011414a836 */ /* 0x000fd40000000000 */
[----:B------:R-:W-:-:S05]  /*09f0*/  @P1 IADD3 R20, PT, PT, R20, 0x1, RZ ;  /* 0x0000000114141810 */ /* 0x000fca0007ffe0ff */
[----:B------:R-:W-:-:S05]  /*0a00*/  @!P3 IMAD.MOV R20, RZ, RZ, -R20 ;  /* 0x000000ffff14b224 */ /* 0x000fca00078e0a14 */
[----:B-1----:R-:W-:Y:S01]  /*0a10*/  SEL R19, R14, R20, !P0 ;  /* 0x000000140e137207 */ /* 0x002fe20004000000 */
[----:B------:R-:W-:-:S04]  /*0a20*/  IMAD.WIDE R10, R2, 0x4, R8 ;  /* 0x00000004020a7825 */ /* 0x000fc800078e0208 */
[----:B--2---:R-:W-:Y:S01]  /*0a30*/  FADD R21, -R18, R21 ;  /* 0x0000001512157221 */ /* 0x004fe20000000100 */
[----:B------:R-:W-:-:S04]  /*0a40*/  IMAD.WIDE R18, R19, 0x4, R6 ;  /* 0x0000000413127825 */ /* 0x000fc800078e0206 */
[----:B------:R0:W-:Y:S04]  /*0a50*/  STG.E desc[UR4][R8.64], R21 ;  /* 0x0000001508007986 */ /* 0x0001e8000c101904 */
[----:B------:R1:W2:Y:S04]  /*0a60*/  LDG.E R18, desc[UR4][R18.64] ;  /* 0x0000000412127981 */ /* 0x0002a8000c1e1900 */
[----:B------:R-:W2:Y:S01]  /*0a70*/  LDG.E R17, desc[UR4][R10.64] ;  /* 0x000000040a117981 */ /* 0x000ea2000c1e1900 */
        /* <DEDUP_REMOVED lines=18> */
[----:B------:R-:W2:Y:S04]  /*0ba0*/  LDG.E R18, desc[UR4][R18.64] ;  /* 0x0000000412127981 */ /* 0x000ea8000c1e1900 */
[----:B------:R-:W2:Y:S01]  /*0bb0*/  LDG.E R13, desc[UR4][R8.64] ;  /* 0x00000004080d7981 */ /* 0x000ea2000c1e1900 */
[----:B------:R-:W-:-:S04]  /*0bc0*/  IADD3 R3, PT, PT, R2, R3, RZ ;  /* 0x0000000302037210 */ /* 0x000fc80007ffe0ff */
[----:B------:R-:W-:Y:S01]  /*0bd0*/  ISETP.GE.AND P0, PT, R3, R0, PT ;  /* 0x000000000300720c */ /* 0x000fe20003f06270 */
[----:B--2---:R-:W-:-:S05]  /*0be0*/  FADD R13, -R18, R13 ;  /* 0x0000000d120d7221 */ /* 0x004fca0000000100 */
[----:B------:R0:W-:Y:S07]  /*0bf0*/  STG.E desc[UR4][R8.64], R13 ;  /* 0x0000000d08007986 */ /* 0x0001ee000c101904 */
[----:B------:R-:W-:Y:S05]  /*0c00*/  @!P0 BRA `(.L_x_81) ;  /* 0xfffffff800848947 */ /* 0x000fea000383ffff */
[----:B------:R-:W-:Y:S05]  /*0c10*/  EXIT ;  /* 0x000000000000794d */ /* 0x000fea0003800000 */
.L_x_82:
        /* <DEDUP_REMOVED lines=14> */
.L_x_124:


//--------------------- .text._Z10sum_kernelPKfPfiib --------------------------
	.section	.text._Z10sum_kernelPKfPfiib,"ax",@progbits
	.align	128
        .global         _Z10sum_kernelPKfPfiib
        .type           _Z10sum_kernelPKfPfiib,@function
        .size           _Z10sum_kernelPKfPfiib,(.L_x_121 - _Z10sum_kernelPKfPfiib)
        .other          _Z10sum_kernelPKfPfiib,@"STO_CUDA_ENTRY STV_DEFAULT"
_Z10sum_kernelPKfPfiib:
.text._Z10sum_kernelPKfPfiib:
[----:B------:R-:W-:Y:S01]  /*0000*/  LDC R1, c[0x0][0x37c] ;  /* 0x0000df00ff017b82 */ /* 0x000fe20000000800 */
[----:B------:R-:W0:Y:S07]  /*0010*/  S2R R4, SR_TID.X ;  /* 0x0000000000047919 */ /* 0x000e2e0000002100 */
[----:B------:R-:W0:Y:S01]  /*0020*/  S2UR UR4, SR_CTAID.X ;  /* 0x00000000000479c3 */ /* 0x000e220000002500 */
[----:B------:R-:W1:Y:S07]  /*0030*/  LDCU UR8, c[0x0][0x390] ;  /* 0x00007200ff0877ac */ /* 0x000e6e0008000800 */
[----:B------:R-:W0:Y:S01]  /*0040*/  LDC R5, c[0x0][0x360] ;  /* 0x0000d800ff057b82 */ /* 0x000e220000000800 */
[----:B------:R-:W2:Y:S01]  /*0050*/  LDCU UR5, c[0x0][0x370] ;  /* 0x00006e00ff0577ac */ /* 0x000ea20008000800 */
[----:B0-----:R-:W-:-:S02]  /*0060*/  IMAD R4, R5, UR4, R4 ;  /* 0x0000000405047c24 */ /* 0x001fc4000f8e0204 */
[----:B--2---:R-:W-:-:S03]  /*0070*/  IMAD R5, R5, UR5, RZ ;  /* 0x0000000505057c24 */ /* 0x004fc6000f8e02ff */
[----:B-1----:R-:W-:-:S13]  /*0080*/  ISETP.GE.AND P0, PT, R4, UR8, PT ;  /* 0x0000000804007c0c */ /* 0x002fda000bf06270 */
[----:B------:R-:W-:Y:S05]  /*0090*/  @P0 EXIT ;  /* 0x000000000000094d */ /* 0x000fea0003800000 */
[----:B------:R-:W0:Y:S01]  /*00a0*/  LDC R7, c[0x0][0x394] ;  /* 0x0000e500ff077b82 */ /* 0x000e220000000800 */
[----:B------:R-:W1:Y:S01]  /*00b0*/  LDCU.64 UR6, c[0x0][0x358] ;  /* 0x00006b00ff0677ac */ /* 0x000e620008000a00 */
[----:B0-----:R-:W-:Y:S02]  /*00c0*/  ISETP.GE.AND P0, PT, R7, 0x1, PT ;  /* 0x000000010700780c */ /* 0x001fe40003f06270 */
[----:B------:R-:W-:-:S11]  /*00d0*/  I2FP.F32.S32 R0, R7 ;  /* 0x0000000700007245 */ /* 0x000fd60000201400 */
[----:B-1----:R-:W-:Y:S05]  /*00e0*/  @!P0 BRA `(.L_x_83) ;  /* 0x0000001000248947 */ /* 0x002fea0003800000 */
[----:B------:R-:W0:Y:S02]  /*00f0*/  LDCU.U8 UR4, c[0x0][0x398] ;  /* 0x00007300ff0477ac */ /* 0x000e240008000000 */
[----:B0-----:R-:W-:-:S04]  /*0100*/  UPRMT UR4, UR4, 0x8880, URZ ;  /* 0x0000888004047896 */ /* 0x001fc800080000ff */
[----:B------:R-:W-:-:S09]  /*0110*/  UISETP.NE.AND UP0, UPT, UR4, URZ, UPT ;  /* 0x000000ff0400728c */ /* 0x000fd2000bf05270 */
[----:B------:R-:W-:Y:S05]  /*0120*/  BRA.U UP0, `(.L_x_84) ;  /* 0x0000000900187547 */ /* 0x000fea000b800000 */
[----:B------:R-:W0:Y:S01]  /*0130*/  LDCU.64 UR4, c[0x0][0x380] ;  /* 0x00007000ff0477ac */ /* 0x000e220008000a00 */
[C---:B------:R-:W-:Y:S02]  /*0140*/  LOP3.LUT R19, R7.reuse, 0xf, RZ, 0xc0, !PT ;  /* 0x0000000f07137812 */ /* 0x040fe400078ec0ff */
[C---:B------:R-:W-:Y:S02]  /*0150*/  LOP3.LUT R20, R7.reuse, 0x7, RZ, 0xc0, !PT ;  /* 0x0000000707147812 */ /* 0x040fe400078ec0ff */
[C---:B------:R-:W-:Y:S02]  /*0160*/  LOP3.LUT R6, R7.reuse, 0x7ffffff0, RZ, 0xc0, !PT ;  /* 0x7ffffff007067812 */ /* 0x040fe400078ec0ff */
[----:B------:R-:W-:Y:S02]  /*0170*/  LOP3.LUT R7, R7, 0x3, RZ, 0xc0, !PT ;  /* 0x0000000307077812 */ /* 0x000fe400078ec0ff */
[----:B------:R-:W-:Y:S02]  /*0180*/  IADD3 R21, PT, PT, R19, -0x1, RZ ;  /* 0xffffffff13157810 */ /* 0x000fe40007ffe0ff */
[----:B------:R-:W-:-:S02]  /*0190*/  IADD3 R22, PT, PT, R20, -0x1, RZ ;  /* 0xffffffff14167810 */ /* 0x000fc40007ffe0ff */
[----:B------:R-:W-:Y:S01]  /*01a0*/  IADD3 R8, PT, PT, -R6, RZ, RZ ;  /* 0x000000ff06087210 */ /* 0x000fe20007ffe1ff */
[----:B0-----:R-:W-:-:S04]  /*01b0*/  UIADD3 UR4, UP0, UPT, UR4, 0x20, URZ ;  /* 0x0000002004047890 */ /* 0x001fc8000ff1e0ff */
[----:B------:R-:W-:-:S12]  /*01c0*/  UIADD3.X UR5, UPT, UPT, URZ, UR5, URZ, UP0, !UPT ;  /* 0x00000005ff057290 */ /* 0x000fd800087fe4ff */
.L_x_92:
[----:B------:R-:W0:Y:S01]  /*01d0*/  LDCU UR8, c[0x0][0x394] ;  /* 0x00007280ff0877ac */ /* 0x000e220008000800 */
[----:B------:R-:W-:Y:S02]  /*01e0*/  HFMA2 R9, -RZ, RZ, 0, 0 ;  /* 0x00000000ff097431 */ /* 0x000fe400000001ff */
[----:B------:R-:W-:Y:S01]  /*01f0*/  IMAD.MOV.U32 R17, RZ, RZ, RZ ;  /* 0x000000ffff117224 */ /* 0x000fe200078e00ff */
[----:B0-----:R-:W-:Y:S02]  /*0200*/  UISETP.GE.U32.AND UP0, UPT, UR8, 0x10, UPT ;  /* 0x000000100800788c */ /* 0x001fe4000bf06070 */
[----:B------:R-:W-:-:S07]  /*0210*/  IMAD R10, R4, UR8, RZ ;  /* 0x00000008040a7c24 */ /* 0x000fce000f8e02ff */
[----:B------:R-:W-:Y:S05]  /*0220*/  BRA.U !UP0, `(.L_x_85) ;  /* 0x0000000108ac7547 */ /* 0x000fea000b800000 */
[----:B------:R-:W-:Y:S01]  /*0230*/  MOV R17, RZ ;  /* 0x000000ff00117202 */ /* 0x000fe20000000f00 */
[----:B------:R-:W-:Y:S01]  /*0240*/  IMAD.MOV.U32 R9, RZ, RZ, R8 ;  /* 0x000000ffff097224 */ /* 0x000fe200078e0008 */
[----:B------:R-:W-:-:S07]  /*0250*/  MOV R11, R10 ;  /* 0x0000000a000b7202 */ /* 0x000fce0000000f00 */
.L_x_86:
[----:B------:R-:W-:Y:S02]  /*0260*/  MOV R2, UR4 ;  /* 0x0000000400027c02 */ /* 0x000fe40008000f00 */
[----:B------:R-:W-:-:S03]  /*0270*/  MOV R3, UR5 ;  /* 0x0000000500037c02 */ /* 0x000fc60008000f00 */
[----:B------:R-:W-:-:S05]  /*0280*/  IMAD.WIDE R2, R11, 0x4, R2 ;  /* 0x000000040b027825 */ /* 0x000fca00078e0202 */
[----:B------:R-:W2:Y:S04]  /*0290*/  LDG.E R26, desc[UR6][R2.64+-0x20] ;  /* 0xffffe006021a7981 */ /* 0x000ea8000c1e1900 */
[----:B------:R-:W3:Y:S04]  /*02a0*/  LDG.E R25, desc[UR6][R2.64+-0x1c] ;  /* 0xffffe40602197981 */ /* 0x000ee8000c1e1900 */
[----:B------:R-:W4:Y:S04]  /*02b0*/  LDG.E R24, desc[UR6][R2.64+-0x18] ;  /* 0xffffe80602187981 */ /* 0x000f28000c1e1900 */
[----:B------:R-:W5:Y:S04]  /*02c0*/  LDG.E R23, desc[UR6][R2.64+-0x14] ;  /* 0xffffec0602177981 */ /* 0x000f68000c1e1900 */
[----:B------:R-:W5:Y:S04]  /*02d0*/  LDG.E R18, desc[UR6][R2.64+-0x10] ;  /* 0xfffff00602127981 */ /* 0x000f68000c1e1900 */
[----:B------:R-:W5:Y:S04]  /*02e0*/  LDG.E R16, desc[UR6][R2.64+-0xc] ;  /* 0xfffff40602107981 */ /* 0x000f68000c1e1900 */
[----:B------:R-:W5:Y:S04]  /*02f0*/  LDG.E R15, desc[UR6][R2.64+-0x8] ;  /* 0xfffff806020f7981 */ /* 0x000f68000c1e1900 */
[----:B------:R-:W5:Y:S04]  /*0300*/  LDG.E R14, desc[UR6][R2.64+-0x4] ;  /* 0xfffffc06020e7981 */ /* 0x000f68000c1e1900 */
[----:B------:R-:W5:Y:S04]  /*0310*/  LDG.E R13, desc[UR6][R2.64] ;  /* 0x00000006020d7981 */ /* 0x000f68000c1e1900 */
[----:B------:R-:W5:Y:S01]  /*0320*/  LDG.E R12, desc[UR6][R2.64+0x4] ;  /* 0x00000406020c7981 */ /* 0x000f62000c1e1900 */
[----:B--2---:R-:W-:-:S03]  /*0330*/  FADD R26, R26, R17 ;  /* 0x000000111a1a7221 */ /* 0x004fc60000000000 */
[----:B------:R-:W2:Y:S01]  /*0340*/  LDG.E R17, desc[UR6][R2.64+0x8] ;  /* 0x0000080602117981 */ /* 0x000ea2000c1e1900 */
[----:B---3--:R-:W-:-:S03]  /*0350*/  FADD R27, R26, R25 ;  /* 0x000000191a1b7221 */ /* 0x008fc60000000000 */
[----:B------:R-:W3:Y:S01]  /*0360*/  LDG.E R25, desc[UR6][R2.64+0xc] ;  /* 0x00000c0602197981 */ /* 0x000ee2000c1e1900 */
[----:B----4-:R-:W-:-:S03]  /*0370*/  FADD R26, R27, R24 ;  /* 0x000000181b1a7221 */ /* 0x010fc60000000000 */
[----:B------:R-:W4:Y:S01]  /*0380*/  LDG.E R24, desc[UR6][R2.64+0x10] ;  /* 0x0000100602187981 */ /* 0x000f22000c1e1900 */
[----:B-----5:R-:W-:-:S03]  /*0390*/  FADD R27, R26, R23 ;  /* 0x000000171a1b7221 */ /* 0x020fc60000000000 */
[----:B------:R-:W5:Y:S01]  /*03a0*/  LDG.E R23, desc[UR6][R2.64+0x14] ;  /* 0x0000140602177981 */ /* 0x000f62000c1e1900 */
[----:B------:R-:W-:-:S03]  /*03b0*/  FADD R27, R27, R18 ;  /* 0x000000121b1b7221 */ /* 0x000fc60000000000 */
[----:B------:R-:W5:Y:S04]  /*03c0*/  LDG.E R18, desc[UR6][R2.64+0x18] ;  /* 0x0000180602127981 */ /* 0x000f68000c1e1900 */
[----:B------:R-:W5:Y:S01]  /*03d0*/  LDG.E R26, desc[UR6][R2.64+0x1c] ;  /* 0x00001c06021a7981 */ /* 0x000f62000c1e1900 */
[----:B------:R-:W-:Y:S01]  /*03e0*/  FADD R16, R27, R16 ;  /* 0x000000101b107221 */ /* 0x000fe20000000000 */
[----:B------:R-:W-:Y:S01]  /*03f0*/  IADD3 R9, PT, PT, R9, 0x10, RZ ;  /* 0x0000001009097810 */ /* 0x000fe20007ffe0ff */
[----:B------:R-:W-:Y:S02]  /*0400*/  VIADD R11, R11, 0x10 ;  /* 0x000000100b0b7836 */ /* 0x000fe40000000000 */
[----:B------:R-:W-:Y:S01]  /*0410*/  FADD R15, R16, R15 ;  /* 0x0000000f100f7221 */ /* 0x000fe20000000000 */
[----:B------:R-:W-:-:S03]  /*0420*/  ISETP.NE.AND P0, PT, R9, RZ, PT ;  /* 0x000000ff0900720c */ /* 0x000fc60003f05270 */
[----:B------:R-:W-:-:S04]  /*0430*/  FADD R14, R15, R14 ;  /* 0x0000000e0f0e7221 */ /* 0x000fc80000000000 */
[----:B------:R-:W-:-:S04]  /*0440*/  FADD R13, R14, R13 ;  /* 0x0000000d0e0d7221 */ /* 0x000fc80000000000 */
[----:B------:R-:W-:-:S04]  /*0450*/  FADD R12, R13, R12 ;  /* 0x0000000c0d0c7221 */ /* 0x000fc80000000000 */
[----:B--2---:R-:W-:-:S04]  /*0460*/  FADD R12, R12, R17 ;  /* 0x000000110c0c7221 */ /* 0x004fc80000000000 */
[----:B---3--:R-:W-:-:S04]  /*0470*/  FADD R25, R12, R25 ;  /* 0x000000190c197221 */ /* 0x008fc80000000000 */
[----:B----4-:R-:W-:-:S04]  /*0480*/  FADD R24, R25, R24 ;  /* 0x0000001819187221 */ /* 0x010fc80000000000 */
[----:B-----5:R-:W-:-:S04]  /*0490*/  FADD R23, R24, R23 ;  /* 0x0000001718177221 */ /* 0x020fc80000000000 */
[----:B------:R-:W-:-:S04]  /*04a0*/  FADD R23, R23, R18 ;  /* 0x0000001217177221 */ /* 0x000fc80000000000 */
[----:B------:R-:W-:Y:S01]  /*04b0*/  FADD R17, R23, R26 ;  /* 0x0000001a17117221 */ /* 0x000fe20000000000 */
[----:B------:R-:W-:Y:S06]  /*04c0*/  @P0 BRA `(.L_x_86) ;  /* 0xfffffffc00640947 */ /* 0x000fec000383ffff */
[----:B------:R-:W-:-:S07]  /*04d0*/  MOV R9, R6 ;  /* 0x0000000600097202 */ /* 0x000fce0000000f00 */
.L_x_85:
[----:B------:R-:W-:-:S13]  /*04e0*/  ISETP.NE.AND P0, PT, R19, RZ, PT ;  /* 0x000000ff1300720c */ /* 0x000fda0003f05270 */
[----:B------:R-:W-:Y:S05]  /*04f0*/  @!P0 BRA `(.L_x_87) ;  /* 0x0000000000d08947 */ /* 0x000fea0003800000 */
[----:B------:R-:W-:Y:S02]  /*0500*/  ISETP.GE.U32.AND P0, PT, R21, 0x7, PT ;  /* 0x000000071500780c */ /* 0x000fe40003f06070 */
[----:B------:R-:W-:-:S11]  /*0510*/  ISETP.NE.AND P1, PT, R20, RZ, PT ;  /* 0x000000ff1400720c */ /* 0x000fd60003f25270 */
[----:B------:R-:W-:Y:S05]  /*0520*/  @!P0 BRA `(.L_x_88) ;  /* 0x0000000000508947 */ /* 0x000fea0003800000 */
[----:B------:R-:W0:Y:S01]  /*0530*/  LDC.64 R2, c[0x0][0x380] ;  /* 0x0000e000ff027b82 */ /* 0x000e220000000a00 */
[----:B------:R-:W-:-:S05]  /*0540*/  IADD3 R11, PT, PT, R10, R9, RZ ;  /* 0x000000090a0b7210 */ /* 0x000fca0007ffe0ff */
[----:B0-----:R-:W-:-:S05]  /*0550*/  IMAD.WIDE R2, R11, 0x4, R2 ;  /* 0x000000040b027825 */ /* 0x001fca00078e0202 */
[----:B------:R-:W2:Y:S04]  /*0560*/  LDG.E R12, desc[UR6][R2.64] ;  /* 0x00000006020c7981 */ /* 0x000ea8000c1e1900 */
[----:B------:R-:W3:Y:S04]  /*0570*/  LDG.E R11, desc[UR6][R2.64+0x4] ;  /* 0x00000406020b7981 */ /* 0x000ee8000c1e1900 */
[----:B------:R-:W4:Y:S04]  /*0580*/  LDG.E R14, desc[UR6][R2.64+0x8] ;  /* 0x00000806020e7981 */ /* 0x000f28000c1e1900 */
[----:B------:R-:W5:Y:S04]  /*0590*/  LDG.E R16, desc[UR6][R2.64+0xc] ;  /* 0x00000c0602107981 */ /* 0x000f68000c1e1900 */
[----:B------:R-:W5:Y:S04]  /*05a0*/  LDG.E R18, desc[UR6][R2.64+0x10] ;  /* 0x0000100602127981 */ /* 0x000f68000c1e1900 */
[----:B------:R-:W5:Y:S04]  /*05b0*/  LDG.E R24, desc[UR6][R2.64+0x14] ;  /* 0x0000140602187981 */ /* 0x000f68000c1e1900 */
[----:B------:R-:W5:Y:S04]  /*05c0*/  LDG.E R26, desc[UR6][R2.64+0x18] ;  /* 0x00001806021a7981 */ /* 0x000f68000c1e1900 */
[----:B------:R-:W5:Y:S01]  /*05d0*/  LDG.E R28, desc[UR6][R2.64+0x1c] ;  /* 0x00001c06021c7981 */ /* 0x000f62000c1e1900 */
[----:B------:R-:W-:Y:S01]  /*05e0*/  IADD3 R9, PT, PT, R9, 0x8, RZ ;  /* 0x0000000809097810 */ /* 0x000fe20007ffe0ff */
[----:B--2---:R-:W-:-:S04]  /*05f0*/  FADD R12, R17, R12 ;  /* 0x0000000c110c7221 */ /* 0x004fc80000000000 */
[----:B---3--:R-:W-:-:S04]  /*0600*/  FADD R11, R12, R11 ;  /* 0x0000000b0c0b7221 */ /* 0x008fc80000000000 */
[----:B----4-:R-:W-:-:S04]  /*0610*/  FADD R11, R11, R14 ;  /* 0x0000000e0b0b7221 */ /* 0x010fc80000000000 */
[----:B-----5:R-:W-:-:S04]  /*0620*/  FADD R11, R11, R16 ;  /* 0x000000100b0b7221 */ /* 0x020fc80000000000 */
[----:B------:R-:W-:-:S04]  /*0630*/  FADD R11, R11, R18 ;  /* 0x000000120b0b7221 */ /* 0x000fc80000000000 */
[----:B------:R-:W-:-:S04]  /*0640*/  FADD R11, R11, R24 ;  /* 0x000000180b0b7221 */ /* 0x000fc80000000000 */
[----:B------:R-:W-:-:S04]  /*0650*/  FADD R11, R11, R26 ;  /* 0x0000001a0b0b7221 */ /* 0x000fc80000000000 */
[----:B------:R-:W-:-:S07]  /*0660*/  FADD R17, R11, R28 ;  /* 0x0000001c0b117221 */ /* 0x000fce0000000000 */
.L_x_88:
[----:B------:R-:W-:Y:S05]  /*0670*/  @!P1 BRA `(.L_x_87) ;  /* 0x0000000000709947 */ /* 0x000fea0003800000 */
[----:B------:R-:W-:Y:S02]  /*0680*/  ISETP.GE.U32.AND P0, PT, R22, 0x3, PT ;  /* 0x000000031600780c */ /* 0x000fe40003f06070 */
[----:B------:R-:W-:-:S11]  /*0690*/  ISETP.NE.AND P1, PT, R7, RZ, PT ;  /* 0x000000ff0700720c */ /* 0x000fd60003f25270 */
[----:B------:R-:W-:Y:S05]  /*06a0*/  @!P0 BRA `(.L_x_89) ;  /* 0x0000000000308947 */ /* 0x000fea0003800000 */
[----:B------:R-:W0:Y:S01]  /*06b0*/  LDC.64 R2, c[0x0][0x380] ;  /* 0x0000e000ff027b82 */ /* 0x000e220000000a00 */
[----:B------:R-:W-:-:S04]  /*06c0*/  IMAD.IADD R11, R10, 0x1, R9 ;  /* 0x000000010a0b7824 */ /* 0x000fc800078e0209 */
[----:B0-----:R-:W-:-:S05]  /*06d0*/  IMAD.WIDE R2, R11, 0x4, R2 ;  /* 0x000000040b027825 */ /* 0x001fca00078e0202 */
[----:B------:R-:W2:Y:S04]  /*06e0*/  LDG.E R12, desc[UR6][R2.64] ;  /* 0x00000006020c7981 */ /* 0x000ea8000c1e1900 */
[----:B------:R-:W3:Y:S04]  /*06f0*/  LDG.E R11, desc[UR6][R2.64+0x4] ;  /* 0x00000406020b7981 */ /* 0x000ee8000c1e1900 */
[----:B------:R-:W4:Y:S04]  /*0700*/  LDG.E R14, desc[UR6][R2.64+0x8] ;  /* 0x00000806020e7981 */ /* 0x000f28000c1e1900 */
[----:B------:R-:W5:Y:S01]  /*0710*/  LDG.E R16, desc[UR6][R2.64+0xc] ;  /* 0x00000c0602107981 */ /* 0x000f62000c1e1900 */
[----:B------:R-:W-:Y:S01]  /*0720*/  IADD3 R9, PT, PT, R9, 0x4, RZ ;  /* 0x0000000409097810 */ /* 0x000fe20007ffe0ff */
[----:B--2---:R-:W-:-:S04]  /*0730*/  FADD R12, R17, R12 ;  /* 0x0000000c110c7221 */ /* 0x004fc80000000000 */
[----:B---3--:R-:W-:-:S04]  /*0740*/  FADD R11, R12, R11 ;  /* 0x0000000b0c0b7221 */ /* 0x008fc80000000000 */
[----:B----4-:R-:W-:-:S04]  /*0750*/  FADD R11, R11, R14 ;  /* 0x0000000e0b0b7221 */ /* 0x010fc80000000000 */
[----:B-----5:R-:W-:-:S07]  /*0760*/  FADD R17, R11, R16 ;  /* 0x000000100b117221 */ /* 0x020fce0000000000 */
.L_x_89:
[----:B------:R-:W-:Y:S05]  /*0770*/  @!P1 BRA `(.L_x_87) ;  /* 0x0000000000309947 */ /* 0x000fea0003800000 */
[----:B------:R-:W0:Y:S01]  /*0780*/  LDC.64 R2, c[0x0][0x380] ;  /* 0x0000e000ff027b82 */ /* 0x000e220000000a00 */
[----:B------:R-:W-:-:S05]  /*0790*/  IADD3 R9, PT, PT, R10, R9, RZ ;  /* 0x000000090a097210 */ /* 0x000fca0007ffe0ff */
[----:B0-----:R-:W-:-:S05]  /*07a0*/  IMAD.WIDE R2, R9, 0x4, R2 ;  /* 0x0000000409027825 */ /* 0x001fca00078e0202 */
[----:B------:R-:W2:Y:S01]  /*07b0*/  LDG.E R10, desc[UR6][R2.64] ;  /* 0x00000006020a7981 */ /* 0x000ea2000c1e1900 */
[----:B------:R-:W-:Y:S01]  /*07c0*/  ISETP.NE.AND P0, PT, R7, 0x1, PT ;  /* 0x000000010700780c */ /* 0x000fe20003f05270 */
[----:B--2---:R-:W-:-:S12]  /*07d0*/  FADD R17, R17, R10 ;  /* 0x0000000a11117221 */ /* 0x004fd80000000000 */
[----:B------:R-:W-:Y:S05]  /*07e0*/  @!P0 BRA `(.L_x_87) ;  /* 0x0000000000148947 */ /* 0x000fea0003800000 */
[----:B------:R-:W-:Y:S01]  /*07f0*/  ISETP.NE.AND P0, PT, R7, 0x2, PT ;  /* 0x000000020700780c */ /* 0x000fe20003f05270 */
[----:B------:R-:W2:-:S12]  /*0800*/  LDG.E R10, desc[UR6][R2.64+0x4] ;  /* 0x00000406020a7981 */ /* 0x000e98000c1e1900 */
[----:B------:R-:W3:Y:S01]  /*0810*/  @P0 LDG.E R12, desc[UR6][R2.64+0x8] ;  /* 0x00000806020c0981 */ /* 0x000ee2000c1e1900 */
[----:B--2---:R-:W-:-:S04]  /*0820*/  FADD R17, R17, R10 ;  /* 0x0000000a11117221 */ /* 0x004fc80000000000 */
[----:B---3--:R-:W-:-:S07]  /*0830*/  @P0 FADD R17, R17, R12 ;  /* 0x0000000c11110221 */ /* 0x008fce0000000000 */
.L_x_87:
[----:B------:R-:W0:Y:S01]  /*0840*/  MUFU.RCP R3, R0 ;  /* 0x0000000000037308 */ /* 0x000e220000001000 */
[----:B------:R-:W-:Y:S07]  /*0850*/  BSSY.RECONVERGENT B0, `(.L_x_90) ;  /* 0x000000b000007945 */ /* 0x000fee0003800200 */
[----:B------:R-:W1:Y:S01]  /*0860*/  FCHK P0, R17, R0 ;  /* 0x0000000011007302 */ /* 0x000e620000000000 */
[----:B0-----:R-:W-:-:S04]  /*0870*/  FFMA R2, -R0, R3, 1 ;  /* 0x3f80000000027423 */ /* 0x001fc80000000103 */
[----:B------:R-:W-:-:S04]  /*0880*/  FFMA R2, R3, R2, R3 ;  /* 0x0000000203027223 */ /* 0x000fc80000000003 */
[----:B------:R-:W-:-:S04]  /*0890*/  FFMA R3, R2, R17, RZ ;  /* 0x0000001102037223 */ /* 0x000fc800000000ff */
[----:B------:R-:W-:-:S04]  /*08a0*/  FFMA R10, -R0, R3, R17 ;  /* 0x00000003000a7223 */ /* 0x000fc80000000111 */
[----:B------:R-:W-:Y:S01]  /*08b0*/  FFMA R9, R2, R10, R3 ;  /* 0x0000000a02097223 */ /* 0x000fe20000000003 */
[----:B-1----:R-:W-:Y:S06]  /*08c0*/  @!P0 BRA `(.L_x_91) ;  /* 0x00000000000c8947 */ /* 0x002fec0003800000 */
[----:B------:R-:W-:Y:S02]  /*08d0*/  MOV R2, R17 ;  /* 0x0000001100027202 */ /* 0x000fe40000000f00 */
[----:B------:R-:W-:-:S07]  /*08e0*/  MOV R10, 0x900 ;  /* 0x00000900000a7802 */ /* 0x000fce0000000f00 */
[----:B------:R-:W-:Y:S05]  /*08f0*/  CALL.REL.NOINC `($__internal_2_$__cuda_sm3x_div_rn_noftz_f32_slowpath) ;  /* 0x0000000800f47944 */ /* 0x000fea0003c00000 */
.L_x_91:
[----:B------:R-:W-:Y:S05]  /*0900*/  BSYNC.RECONVERGENT B0 ;  /* 0x0000000000007941 */ /* 0x000fea0003800200 */
.L_x_90:
[----:B------:R-:W0:Y:S01]  /*0910*/  LDC.64 R2, c[0x0][0x388] ;  /* 0x0000e200ff027b82 */ /* 0x000e220000000a00 */
[----:B------:R-:W1:Y:S01]  /*0920*/  LDCU UR8, c[0x0][0x390] ;  /* 0x00007200ff0877ac */ /* 0x000e620008000800 */
[----:B0-----:R-:W-:-:S04]  /*0930*/  IMAD.WIDE R2, R4, 0x4, R2 ;  /* 0x0000000404027825 */ /* 0x001fc800078e0202 */
[----:B------:R-:W-:Y:S01]  /*0940*/  IMAD.IADD R4, R5, 0x1, R4 ;  /* 0x0000000105047824 */ /* 0x000fe200078e0204 */
[----:B------:R0:W-:Y:S04]  /*0950*/  STG.E desc[UR6][R2.64], R9 ;  /* 0x0000000902007986 */ /* 0x0001e8000c101906 */
[----:B-1----:R-:W-:-:S13]  /*0960*/  ISETP.GE.AND P0, PT, R4, UR8, PT ;  /* 0x0000000804007c0c */ /* 0x002fda000bf06270 */
[----:B0-----:R-:W-:Y:S05]  /*0970*/  @!P0 BRA `(.L_x_92) ;  /* 0xfffffff800148947 */ /* 0x001fea000383ffff */
[----:B------:R-:W-:Y:S05]  /*0980*/  EXIT ;  /* 0x000000000000794d */ /* 0x000fea0003800000 */
.L_x_84:
[C---:B------:R-:W-:Y:S02]  /*0990*/  LOP3.LUT R23, R7.reuse, 0xf, RZ, 0xc0, !PT ;  /* 0x0000000f07177812 */ /* 0x040fe400078ec0ff */
[C---:B------:R-:W-:Y:S02]  /*09a0*/  LOP3.LUT R24, R7.reuse, 0x7, RZ, 0xc0, !PT ;  /* 0x0000000707187812 */ /* 0x040fe400078ec0ff */
[C---:B------:R-:W-:Y:S02]  /*09b0*/  LOP3.LUT R6, R7.reuse, 0x7ffffff0, RZ, 0xc0, !PT ;  /* 0x7ffffff007067812 */ /* 0x040fe400078ec0ff */
[----:B------:R-:W-:Y:S02]  /*09c0*/  LOP3.LUT R7, R7, 0x3, RZ, 0xc0, !PT ;  /* 0x0000000307077812 */ /* 0x000fe400078ec0ff */
[----:B------:R-:W-:Y:S02]  /*09d0*/  IADD3 R25, PT, PT, R23, -0x1, RZ ;  /* 0xffffffff17197810 */ /* 0x000fe40007ffe0ff */
[----:B------:R-:W-:-:S07]  /*09e0*/  IADD3 R26, PT, PT, R24, -0x1, RZ ;  /* 0xffffffff181a7810 */ /* 0x000fce0007ffe0ff */
.L_x_101:
[----:B------:R-:W0:Y:S01]  /*09f0*/  LDC R9, c[0x0][0x394] ;  /* 0x0000e500ff097b82 */ /* 0x000e220000000800 */
[----:B------:R-:W-:Y:S02]  /*0a00*/  HFMA2 R0, -RZ, RZ, 0, 0 ;  /* 0x00000000ff007431 */ /* 0x000fe400000001ff */
[----:B------:R-:W-:Y:S01]  /*0a10*/  IMAD.MOV.U32 R8, RZ, RZ, RZ ;  /* 0x000000ffff087224 */ /* 0x000fe200078e00ff */
[----:B0-----:R-:W-:-:S13]  /*0a20*/  ISETP.GE.U32.AND P0, PT, R9, 0x10, PT ;  /* 0x000000100900780c */ /* 0x001fda0003f06070 */
[----:B------:R-:W-:Y:S05]  /*0a30*/  @!P0 BRA `(.L_x_93) ;  /* 0x0000000000a48947 */ /* 0x000fea0003800000 */
[----:B------:R-:W-:Y:S02]  /*0a40*/  MOV R0, RZ ;  /* 0x000000ff00007202 */ /* 0x000fe40000000f00 */
[----:B------:R-:W-:-:S07]  /*0a50*/  MOV R11, RZ ;  /* 0x000000ff000b7202 */ /* 0x000fce0000000f00 */
.L_x_94:
[----:B------:R-:W0:Y:S01]  /*0a60*/  LDC.64 R2, c[0x0][0x380] ;  /* 0x0000e000ff027b82 */ /* 0x000e220000000a00 */
[----:B------:R-:W-:-:S04]  /*0a70*/  IMAD R13, R4, R9, R11 ;  /* 0x00000009040d7224 */ /* 0x000fc800078e020b */
        /* <DEDUP_REMOVED lines=13> */
[----:B------:R-:W5:Y:S01]  /*0b50*/  LDG.E R20, desc[UR6][R2.64+0x30] ;  /* 0x0000300602147981 */ /* 0x000f62000c1e1900 */
[----:B--2---:R-:W-:-:S03]  /*0b60*/  FFMA R21, R21, R21, R0 ;  /* 0x0000001515157223 */ /* 0x004fc60000000000 */
[----:B------:R-:W2:Y:S01]  /*0b70*/  LDG.E R0, desc[UR6][R2.64+0x34] ;  /* 0x0000340602007981 */ /* 0x000ea2000c1e1900 */
[----:B---3--:R-:W-:-:S03]  /*0b80*/  FFMA R27, R22, R22, R21 ;  /* 0x00000016161b7223 */ /* 0x008fc60000000015 */
[----:B------:R-:W3:Y:S04]  /*0b90*/  LDG.E R21, desc[UR6][R2.64+0x38] ;  /* 0x0000380602157981 */ /* 0x000ee8000c1e1900 */
[----:B------:R-:W3:Y:S01]  /*0ba0*/  LDG.E R22, desc[UR6][R2.64+0x3c] ;  /* 0x00003c0602167981 */ /* 0x000ee2000c1e1900 */
[----:B----4-:R-:W-:Y:S01]  /*0bb0*/  FFMA R27, R8, R8, R27 ;  /* 0x00000008081b7223 */ /* 0x010fe2000000001b */
[----:B------:R-:W-:-:S03]  /*0bc0*/  IADD3 R11, PT, PT, R11, 0x10, RZ ;  /* 0x000000100b0b7810 */ /* 0x000fc60007ffe0ff */
[----:B-----5:R-:W-:Y:S01]  /*0bd0*/  FFMA R27, R10, R10, R27 ;  /* 0x0000000a0a1b7223 */ /* 0x020fe2000000001b */
[----:B------:R-:W-:-:S03]  /*0be0*/  ISETP.NE.AND P0, PT, R11, R6, PT ;  /* 0x000000060b00720c */ /* 0x000fc60003f05270 */
[----:B------:R-:W-:-:S04]  /*0bf0*/  FFMA R12, R12, R12, R27 ;  /* 0x0000000c0c0c7223 */ /* 0x000fc8000000001b */
        /* <DEDUP_REMOVED lines=8> */
[----:B--2---:R-:W-:-:S04]  /*0c80*/  FFMA R0, R0, R0, R19 ;  /* 0x0000000000007223 */ /* 0x004fc80000000013 */
[----:B---3--:R-:W-:-:S04]  /*0c90*/  FFMA R21, R21, R21, R0 ;  /* 0x0000001515157223 */ /* 0x008fc80000000000 */
[----:B------:R-:W-:Y:S01]  /*0ca0*/  FFMA R0, R22, R22, R21 ;  /* 0x0000001616007223 */ /* 0x000fe20000000015 */
[----:B------:R-:W-:Y:S06]  /*0cb0*/  @P0 BRA `(.L_x_94) ;  /* 0xfffffffc00680947 */ /* 0x000fec000383ffff */
[----:B------:R-:W-:-:S07]  /*0cc0*/  IMAD.MOV.U32 R8, RZ, RZ, R6 ;  /* 0x000000ffff087224 */ /* 0x000fce00078e0006 */
.L_x_93:
[----:B------:R-:W-:-:S13]  /*0cd0*/  ISETP.NE.AND P0, PT, R23, RZ, PT ;  /* 0x000000ff1700720c */ /* 0x000fda0003f05270 */
[----:B------:R-:W-:Y:S05]  /*0ce0*/  @!P0 BRA `(.L_x_95) ;  /* 0x0000000000d08947 */ /* 0x000fea0003800000 */
[----:B------:R-:W-:Y:S02]  /*0cf0*/  ISETP.GE.U32.AND P0, PT, R25, 0x7, PT ;  /* 0x000000071900780c */ /* 0x000fe40003f06070 */
[----:B------:R-:W-:-:S11]  /*0d00*/  ISETP.NE.AND P1, PT, R24, RZ, PT ;  /* 0x000000ff1800720c */ /* 0x000fd60003f25270 */
[----:B------:R-:W-:Y:S05]  /*0d10*/  @!P0 BRA `(.L_x_96) ;  /* 0x0000000000508947 */ /* 0x000fea0003800000 */
        /* <DEDUP_REMOVED lines=12> */
[----:B--2---:R-:W-:-:S04]  /*0de0*/  FFMA R0, R11, R11, R0 ;  /* 0x0000000b0b007223 */ /* 0x004fc80000000000 */
[----:B---3--:R-:W-:-:S04]  /*0df0*/  FFMA R0, R13, R13, R0 ;  /* 0x0000000d0d007223 */ /* 0x008fc80000000000 */
[----:B----4-:R-:W-:-:S04]  /*0e00*/  FFMA R0, R15, R15, R0 ;  /* 0x0000000f0f007223 */ /* 0x010fc80000000000 */
[----:B-----5:R-:W-:-:S04]  /*0e10*/  FFMA R0, R17, R17, R0 ;  /* 0x0000001111007223 */ /* 0x020fc80000000000 */
[----:B------:R-:W-:-:S04]  /*0e20*/  FFMA R0, R19, R19, R0 ;  /* 0x0000001313007223 */ /* 0x000fc80000000000 */
[----:B------:R-:W-:-:S04]  /*0e30*/  FFMA R0, R21, R21, R0 ;  /* 0x0000001515007223 */ /* 0x000fc80000000000 */
[----:B------:R-:W-:-:S04]  /*0e40*/  FFMA R0, R27, R27, R0 ;  /* 0x0000001b1b007223 */ /* 0x000fc80000000000 */
[----:B------:R-:W-:-:S07]  /*0e50*/  FFMA R0, R29, R29, R0 ;  /* 0x0000001d1d007223 */ /* 0x000fce0000000000 */
.L_x_96:
        /* <DEDUP_REMOVED lines=10> */
[----:B------:R-:W5:Y:S01]  /*0f00*/  LDG.E R17, desc[UR6][R2.64+0xc] ;  /* 0x00000c0602117981 */ /* 0x000f62000c1e1900 */
[----:B------:R-:W-:Y:S01]  /*0f10*/  IADD3 R8, PT, PT, R8, 0x4, RZ ;  /* 0x0000000408087810 */ /* 0x000fe20007ffe0ff */
[----:B--2---:R-:W-:-:S04]  /*0f20*/  FFMA R0, R11, R11, R0 ;  /* 0x0000000b0b007223 */ /* 0x004fc80000000000 */
[----:B---3--:R-:W-:-:S04]  /*0f30*/  FFMA R0, R13, R13, R0 ;  /* 0x0000000d0d007223 */ /* 0x008fc80000000000 */
[----:B----4-:R-:W-:-:S04]  /*0f40*/  FFMA R0, R15, R15, R0 ;  /* 0x0000000f0f007223 */ /* 0x010fc80000000000 */
[----:B-----5:R-:W-:-:S07]  /*0f50*/  FFMA R0, R17, R17, R0 ;  /* 0x0000001111007223 */ /* 0x020fce0000000000 */
.L_x_97:
[----:B------:R-:W-:Y:S05]  /*0f60*/  @!P1 BRA `(.L_x_95) ;  /* 0x0000000000309947 */ /* 0x000fea0003800000 */
[----:B------:R-:W0:Y:S01]  /*0f70*/  LDC.64 R2, c[0x0][0x380] ;  /* 0x0000e000ff027b82 */ /* 0x000e220000000a00 */
[----:B------:R-:W-:-:S04]  /*0f80*/  IMAD R9, R4, R9, R8 ;  /* 0x0000000904097224 */ /* 0x000fc800078e0208 */
[----:B0-----:R-:W-:-:S05]  /*0f90*/  IMAD.WIDE R2, R9, 0x4, R2 ;  /* 0x0000000409027825 */ /* 0x001fca00078e0202 */
[----:B------:R-:W2:Y:S01]  /*0fa0*/  LDG.E R9, desc[UR6][R2.64] ;  /* 0x0000000602097981 */ /* 0x000ea2000c1e1900 */
[----:B------:R-:W-:Y:S01]  /*0fb0*/  ISETP.NE.AND P0, PT, R7, 0x1, PT ;  /* 0x000000010700780c */ /* 0x000fe20003f05270 */
[----:B--2---:R-:W-:-:S12]  /*0fc0*/  FFMA R0, R9, R9, R0 ;  /* 0x0000000909007223 */ /* 0x004fd80000000000 */
[----:B------:R-:W-:Y:S05]  /*0fd0*/  @!P0 BRA `(.L_x_95) ;  /* 0x0000000000148947 */ /* 0x000fea0003800000 */
[----:B------:R-:W-:Y:S01]  /*0fe0*/  ISETP.NE.AND P0, PT, R7, 0x2, PT ;  /* 0x000000020700780c */ /* 0x000fe20003f05270 */
[----:B------:R-:W2:-:S12]  /*0ff0*/  LDG.E R9, desc[UR6][R2.64+0x4] ;  /* 0x0000040602097981 */ /* 0x000e98000c1e1900 */
[----:B------:R-:W3:Y:S01]  /*1000*/  @P0 LDG.E R11, desc[UR6][R2.64+0x8] ;  /* 0x00000806020b0981 */ /* 0x000ee2000c1e1900 */
[----:B--2---:R-:W-:-:S04]  /*1010*/  FFMA R0, R9, R9, R0 ;  /* 0x0000000909007223 */ /* 0x004fc80000000000 */
[----:B---3--:R-:W-:-:S07]  /*1020*/  @P0 FFMA R0, R11, R11, R0 ;  /* 0x0000000b0b000223 */ /* 0x008fce0000000000 */
.L_x_95:
[----:B------:R-:W-:Y:S01]  /*1030*/  IADD3 R2, PT, PT, R0, -0xd000000, RZ ;  /* 0xf300000000027810 */ /* 0x000fe20007ffe0ff */
[----:B------:R0:W1:Y:S01]  /*1040*/  MUFU.RSQ R3, R0 ;  /* 0x0000000000037308 */ /* 0x0000620000001400 */
[----:B------:R-:W-:Y:S02]  /*1050*/  BSSY.RECONVERGENT B0, `(.L_x_98) ;  /* 0x000000a000007945 */ /* 0x000fe40003800200 */
[----:B------:R-:W-:-:S13]  /*1060*/  ISETP.GT.U32.AND P0, PT, R2, 0x727fffff, PT ;  /* 0x727fffff0200780c */ /* 0x000fda0003f04070 */
[----:B0-----:R-:W-:Y:S05]  /*1070*/  @!P0 BRA `(.L_x_99) ;  /* 0x00000000000c8947 */ /* 0x001fea0003800000 */
[----:B------:R-:W-:-:S07]  /*1080*/  MOV R11, 0x10a0 ;  /* 0x000010a0000b7802 */ /* 0x000fce0000000f00 */
[----:B-1----:R-:W-:Y:S05]  /*1090*/  CALL.REL.NOINC `($__internal_1_$__cuda_sm20_sqrt_rn_f32_slowpath) ;  /* 0x0000000000b07944 */ /* 0x002fea0003c00000 */
[----:B------:R-:W-:Y:S05]  /*10a0*/  BRA `(.L_x_100) ;  /* 0x0000000000107947 */ /* 0x000fea0003800000 */
.L_x_99:
[C---:B-1----:R-:W-:Y:S01]  /*10b0*/  FMUL.FTZ R9, R3.reuse, R0 ;  /* 0x0000000003097220 */ /* 0x042fe20000410000 */
[----:B------:R-:W-:-:S03]  /*10c0*/  FMUL.FTZ R2, R3, 0.5 ;  /* 0x3f00000003027820 */ /* 0x000fc60000410000 */
[----:B------:R-:W-:-:S04]  /*10d0*/  FFMA R0, -R9, R9, R0 ;  /* 0x0000000909007223 */ /* 0x000fc80000000100 */
[----:B------:R-:W-:-:S07]  /*10e0*/  FFMA R9, R0, R2, R9 ;  /* 0x0000000200097223 */ /* 0x000fce0000000009 */
.L_x_100:
[----:B------:R-:W-:Y:S05]  /*10f0*/  BSYNC.RECONVERGENT B0 ;  /* 0x0000000000007941 */ /* 0x000fea0003800200 */
.L_x_98:
        /* <DEDUP_REMOVED lines=8> */
.L_x_83:
[----:B------:R-:W0:Y:S02]  /*1180*/  LDCU.U8 UR4, c[0x0][0x398] ;  /* 0x00007300ff0477ac */ /* 0x000e240008000000 */
[----:B0-----:R-:W-:-:S04]  /*1190*/  UPRMT UR4, UR4, 0x8880, URZ ;  /* 0x0000888004047896 */ /* 0x001fc800080000ff */
[----:B------:R-:W-:-:S09]  /*11a0*/  UISETP.NE.AND UP0, UPT, UR4, URZ, UPT ;  /* 0x000000ff0400728c */ /* 0x000fd2000bf05270 */
[----:B------:R-:W-:Y:S05]  /*11b0*/  BRA.U !UP0, `(.L_x_102) ;  /* 0x00000001081c7547 */ /* 0x000fea000b800000 */
[----:B------:R-:W0:Y:S02]  /*11c0*/  LDC.64 R6, c[0x0][0x388] ;  /* 0x0000e200ff067b82 */ /* 0x000e240000000a00 */
.L_x_103:
[----:B0-----:R-:W-:Y:S01]  /*11d0*/  IMAD.WIDE R2, R4, 0x4, R6 ;  /* 0x0000000404027825 */ /* 0x001fe200078e0206 */
[----:B------:R-:W-:-:S04]  /*11e0*/  IADD3 R4, PT, PT, R5, R4, RZ ;  /* 0x0000000405047210 */ /* 0x000fc80007ffe0ff */
[----:B------:R1:W-:Y:S01]  /*11f0*/  STG.E desc[UR6][R2.64], RZ ;  /* 0x000000ff02007986 */ /* 0x0003e2000c101906 */
[----:B------:R-:W-:-:S13]  /*1200*/  ISETP.GE.AND P0, PT, R4, UR8, PT ;  /* 0x0000000804007c0c */ /* 0x000fda000bf06270 */
[----:B-1----:R-:W-:Y:S05]  /*1210*/  @!P0 BRA `(.L_x_103) ;  /* 0xfffffffc00ec8947 */ /* 0x002fea000383ffff */
[----:B------:R-:W-:Y:S05]  /*1220*/  EXIT ;  /* 0x000000000000794d */ /* 0x000fea0003800000 */
.L_x_102:
[----:B------:R-:W0:Y:S08]  /*1230*/  MUFU.RCP R3, R0 ;  /* 0x0000000000037308 */ /* 0x000e300000001000 */
[----:B------:R-:W1:Y:S01]  /*1240*/  FCHK P0, RZ, R0 ;  /* 0x00000000ff007302 */ /* 0x000e620000000000 */
[----:B0-----:R-:W-:-:S04]  /*1250*/  FFMA R2, -R0, R3, 1 ;  /* 0x3f80000000027423 */ /* 0x001fc80000000103 */
[----:B------:R-:W-:-:S04]  /*1260*/  FFMA R6, R3, R2, R3 ;  /* 0x0000000203067223 */ /* 0x000fc80000000003 */
[----:B------:R-:W-:-:S04]  /*1270*/  FFMA R3, RZ, R6, RZ ;  /* 0x00000006ff037223 */ /* 0x000fc800000000ff */
[----:B------:R-:W-:-:S04]  /*1280*/  FFMA R2, -R0, R3, RZ ;  /* 0x0000000300027223 */ /* 0x000fc800000001ff */
[----:B------:R-:W-:Y:S01]  /*1290*/  FFMA R9, R6, R2, R3 ;  /* 0x0000000206097223 */ /* 0x000fe20000000003 */
[----:B-1----:R-:W-:Y:S06]  /*12a0*/  @!P0 BRA `(.L_x_104) ;  /* 0x00000000000c8947 */ /* 0x002fec0003800000 */
[----:B------:R-:W-:Y:S02]  /*12b0*/  MOV R2, RZ ;  /* 0x000000ff00027202 */ /* 0x000fe40000000f00 */
[----:B------:R-:W-:-:S07]  /*12c0*/  MOV R10, 0x12e0 ;  /* 0x000012e0000a7802 */ /* 0x000fce0000000f00 */
[----:B------:R-:W-:Y:S05]  /*12d0*/  CALL.REL.NOINC `($__internal_2_$__cuda_sm3x_div_rn_noftz_f32_slowpath) ;  /* 0x00000000007c7944 */ /* 0x000fea0003c00000 */
.L_x_104:
[----:B------:R-:W0:Y:S01]  /*12e0*/  LDC.64 R2, c[0x0][0x388] ;  /* 0x0000e200ff027b82 */ /* 0x000e220000000a00 */
[----:B------:R-:W1:Y:S02]  /*12f0*/  LDCU UR4, c[0x0][0x390] ;  /* 0x00007200ff0477ac */ /* 0x000e640008000800 */
.L_x_105:
[----:B0-----:R-:W-:Y:S01]  /*1300*/  IMAD.WIDE R6, R4, 0x4, R2 ;  /* 0x0000000404067825 */ /* 0x001fe200078e0202 */
[----:B------:R-:W-:-:S04]  /*1310*/  IADD3 R4, PT, PT, R5, R4, RZ ;  /* 0x0000000405047210 */ /* 0x000fc80007ffe0ff */
[----:B------:R2:W-:Y:S01]  /*1320*/  STG.E desc[UR6][R6.64], R9 ;  /* 0x0000000906007986 */ /* 0x0005e2000c101906 */
[----:B-1----:R-:W-:-:S13]  /*1330*/  ISETP.GE.AND P0, PT, R4, UR4, PT ;  /* 0x0000000404007c0c */ /* 0x002fda000bf06270 */
[----:B--2---:R-:W-:Y:S05]  /*1340*/  @!P0 BRA `(.L_x_105) ;  /* 0xfffffffc00ec8947 */ /* 0x004fea000383ffff */
[----:B------:R-:W-:Y:S05]  /*1350*/  EXIT ;  /* 0x000000000000794d */ /* 0x000fea0003800000 */
        .weak           $__internal_1_$__cuda_sm20_sqrt_rn_f32_slowpath
        .type           $__internal_1_$__cuda_sm20_sqrt_rn_f32_slowpath,@function
        .size           $__internal_1_$__cuda_sm20_sqrt_rn_f32_slowpath,($__internal_2_$__cuda_sm3x_div_rn_noftz_f32_slowpath - $__internal_1_$__cuda_sm20_sqrt_rn_f32_slowpath)
$__internal_1_$__cuda_sm20_sqrt_rn_f32_slowpath:
[----:B------:R-:W-:-:S13]  /*1360*/  LOP3.LUT P0, RZ, R0, 0x7fffffff, RZ, 0xc0, !PT ;  /* 0x7fffffff00ff7812 */ /* 0x000fda000780c0ff */
[----:B------:R-:W-:Y:S01]  /*1370*/  @!P0 IMAD.MOV.U32 R2, RZ, RZ, R0 ;  /* 0x000000ffff028224 */ /* 0x000fe200078e0000 */
[----:B------:R-:W-:Y:S06]  /*1380*/  @!P0 BRA `(.L_x_106) ;  /* 0x0000000000408947 */ /* 0x000fec0003800000 */
[----:B------:R-:W-:-:S13]  /*1390*/  FSETP.GEU.FTZ.AND P0, PT, R0, RZ, PT ;  /* 0x000000ff0000720b */ /* 0x000fda0003f1e000 */
[----:B------:R-:W-:Y:S01]  /*13a0*/  @!P0 MOV R2, 0x7fffffff ;  /* 0x7fffffff00028802 */ /* 0x000fe20000000f00 */
[----:B------:R-:W-:Y:S06]  /*13b0*/  @!P0 BRA `(.L_x_106) ;  /* 0x0000000000348947 */ /* 0x000fec0003800000 */
[----:B------:R-:W-:-:S13]  /*13c0*/  FSETP.GTU.FTZ.AND P0, PT, |R0|, +INF , PT ;  /* 0x7f8000000000780b */ /* 0x000fda0003f1c200 */
[----:B------:R-:W-:Y:S01]  /*13d0*/  @P0 FADD.FTZ R2, R0, 1 ;  /* 0x3f80000000020421 */ /* 0x000fe20000010000 */
[----:B------:R-:W-:Y:S06]  /*13e0*/  @P0 BRA `(.L_x_106) ;  /* 0x0000000000280947 */ /* 0x000fec0003800000 */
[----:B------:R-:W-:-:S13]  /*13f0*/  FSETP.NEU.FTZ.AND P0, PT, |R0|, +INF , PT ;  /* 0x7f8000000000780b */ /* 0x000fda0003f1d200 */
[----:B------:R-:W-:-:S04]  /*1400*/  @P0 FFMA R3, R0, 1.84467440737095516160e+19, RZ ;  /* 0x5f80000000030823 */ /* 0x000fc800000000ff */
[----:B------:R-:W0:Y:S02]  /*1410*/  @P0 MUFU.RSQ R2, R3 ;  /* 0x0000000300020308 */ /* 0x000e240000001400 */
[----:B0-----:R-:W-:Y:S01]  /*1420*/  @P0 FMUL.FTZ R8, R3, R2 ;  /* 0x0000000203080220 */ /* 0x001fe20000410000 */
[----:B------:R-:W-:Y:S01]  /*1430*/  @P0 FMUL.FTZ R10, R2, 0.5 ;  /* 0x3f000000020a0820 */ /* 0x000fe20000410000 */
[----:B------:R-:W-:Y:S02]  /*1440*/  @!P0 MOV R2, R0 ;  /* 0x0000000000028202 */ /* 0x000fe40000000f00 */
[----:B------:R-:W-:-:S04]  /*1450*/  @P0 FADD.FTZ R9, -R8, -RZ ;  /* 0x800000ff08090221 */ /* 0x000fc80000010100 */
[----:B------:R-:W-:-:S04]  /*1460*/  @P0 FFMA R9, R8, R9, R3 ;  /* 0x0000000908090223 */ /* 0x000fc80000000003 */
[----:B------:R-:W-:-:S04]  /*1470*/  @P0 FFMA R9, R9, R10, R8 ;  /* 0x0000000a09090223 */ /* 0x000fc80000000008 */
[----:B------:R-:W-:-:S07]  /*1480*/  @P0 FMUL.FTZ R2, R9, 2.3283064365386962891e-10 ;  /* 0x2f80000009020820 */ /* 0x000fce0000410000 */
.L_x_106:
[----:B------:R-:W-:Y:S01]  /*1490*/  HFMA2 R3, -RZ, RZ, 0, 0 ;  /* 0x00000000ff037431 */ /* 0x000fe200000001ff */
[----:B------:R-:W-:Y:S01]  /*14a0*/  MOV R9, R2 ;  /* 0x0000000200097202 */ /* 0x000fe20000000f00 */
[----:B------:R-:W-:-:S04]  /*14b0*/  IMAD.MOV.U32 R2, RZ, RZ, R11 ;  /* 0x000000ffff027224 */ /* 0x000fc800078e000b */
[----:B------:R-:W-:Y:S05]  /*14c0*/  RET.REL.NODEC R2 `(_Z10sum_kernelPKfPfiib) ;  /* 0xffffffe802cc7950 */ /* 0x000fea0003c3ffff */
        .weak           $__internal_2_$__cuda_sm3x_div_rn_noftz_f32_slowpath
        .type           $__internal_2_$__cuda_sm3x_div_rn_noftz_f32_slowpath,@function
        .size           $__internal_2_$__cuda_sm3x_div_rn_noftz_f32_slowpath,(.L_x_121 - $__internal_2_$__cuda_sm3x_div_rn_noftz_f32_slowpath)
$__internal_2_$__cuda_sm3x_div_rn_noftz_f32_slowpath:
[----:B------:R-:W-:Y:S01]  /*14d0*/  SHF.R.U32.HI R9, RZ, 0x17, R0 ;  /* 0x00000017ff097819 */ /* 0x000fe20000011600 */
[----:B------:R-:W-:Y:S01]  /*14e0*/  BSSY.RECONVERGENT B1, `(.L_x_107) ;  /* 0x0000063000017945 */ /* 0x000fe20003800200 */
[----:B------:R-:W-:Y:S01]  /*14f0*/  SHF.R.U32.HI R3, RZ, 0x17, R2 ;  /* 0x00000017ff037819 */ /* 0x000fe20000011602 */
[----:B------:R-:W-:Y:S01]  /*1500*/  IMAD.MOV.U32 R11, RZ, RZ, R0 ;  /* 0x000000ffff0b7224 */ /* 0x000fe200078e0000 */
[----:B------:R-:W-:Y:S02]  /*1510*/  LOP3.LUT R9, R9, 0xff, RZ, 0xc0, !PT ;  /* 0x000000ff09097812 */ /* 0x000fe400078ec0ff */
[----:B------:R-:W-:Y:S02]  /*1520*/  LOP3.LUT R14, R3, 0xff, RZ, 0xc0, !PT ;  /* 0x000000ff030e7812 */ /* 0x000fe400078ec0ff */
[----:B------:R-:W-:Y:S02]  /*1530*/  IADD3 R13, PT, PT, R9, -0x1, RZ ;  /* 0xffffffff090d7810 */ /* 0x000fe40007ffe0ff */
[----:B------:R-:W-:-:S02]  /*1540*/  IADD3 R12, PT, PT, R14, -0x1, RZ ;  /* 0xffffffff0e0c7810 */ /* 0x000fc40007ffe0ff */
        /* <DEDUP_REMOVED lines=10> */
[----:B------:R-:W-:Y:S02]  /*15f0*/  FSETP.NEU.FTZ.AND P2, PT, |R2|, +INF , PT ;  /* 0x7f8000000200780b */ /* 0x000fe40003f5d200 */
        /* <DEDUP_REMOVED lines=11> */
[----:B------:R-:W-:Y:S01]  /*16b0*/  @P0 MOV R3, RZ ;  /* 0x000000ff00030202 */ /* 0x000fe20000000f00 */
[----:B------:R-:W-:Y:S01]  /*16c0*/  @!P0 FFMA R2, R2, 1.84467440737095516160e+19, RZ ;  /* 0x5f80000002028823 */ /* 0x000fe200000000ff */
[----:B------:R-:W-:Y:S01]  /*16d0*/  @!P0 MOV R3, 0xffffffc0 ;  /* 0xffffffc000038802 */ /* 0x000fe20000000f00 */
[----:B------:R-:W-:-:S04]  /*16e0*/  @!P1 FFMA R11, R0, 1.84467440737095516160e+19, RZ ;  /* 0x5f800000000b9823 */ /* 0x000fc800000000ff */
[----:B------:R-:W-:-:S07]  /*16f0*/  @!P1 VIADD R3, R3, 0x40 ;  /* 0x0000004003039836 */ /* 0x000fce0000000000 */
.L_x_108:
[----:B------:R-:W-:Y:S01]  /*1700*/  LEA R12, R9, 0xc0800000, 0x17 ;  /* 0xc0800000090c7811 */ /* 0x000fe200078eb8ff */
[----:B------:R-:W-:Y:S03]  /*1710*/  BSSY.RECONVERGENT B2, `(.L_x_113) ;  /* 0x0000036000027945 */ /* 0x000fe60003800200 */
[----:B------:R-:W-:Y:S02]  /*1720*/  IADD3 R13, PT, PT, -R12, R11, RZ ;  /* 0x0000000b0c0d7210 */ /* 0x000fe40007ffe1ff */
[----:B------:R-:W-:Y:S02]  /*1730*/  IADD3 R12, PT, PT, R14, -0x7f, RZ ;  /* 0xffffff810e0c7810 */ /* 0x000fe40007ffe0ff */
[----:B------:R-:W0:Y:S01]  /*1740*/  MUFU.RCP R11, R13 ;  /* 0x0000000d000b7308 */ /* 0x000e220000001000 */
[----:B------:R-:W-:Y:S02]  /*1750*/  FADD.FTZ R15, -R13, -RZ ;  /* 0x800000ff0d0f7221 */ /* 0x000fe40000010100 */
[C---:B------:R-:W-:Y:S01]  /*1760*/  IMAD R2, R12.reuse, -0x800000, R2 ;  /* 0xff8000000c027824 */ /* 0x040fe200078e0202 */
[----:B------:R-:W-:-:S04]  /*1770*/  IADD3 R12, PT, PT, R12, 0x7f, -R9 ;  /* 0x0000007f0c0c7810 */ /* 0x000fc80007ffe809 */
[----:B------:R-:W-:Y:S01]  /*1780*/  IADD3 R12, PT, PT, R12, R3, RZ ;  /* 0x000000030c0c7210 */ /* 0x000fe20007ffe0ff */
[----:B0-----:R-:W-:-:S04]  /*1790*/  FFMA R14, R11, R15, 1 ;  /* 0x3f8000000b0e7423 */ /* 0x001fc8000000000f */
[----:B------:R-:W-:-:S04]  /*17a0*/  FFMA R11, R11, R14, R11 ;  /* 0x0000000e0b0b7223 */ /* 0x000fc8000000000b */
[----:B------:R-:W-:-:S04]  /*17b0*/  FFMA R14, R2, R11, RZ ;  /* 0x0000000b020e7223 */ /* 0x000fc800000000ff */
[----:B------:R-:W-:-:S04]  /*17c0*/  FFMA R16, R15, R14, R2 ;  /* 0x0000000e0f107223 */ /* 0x000fc80000000002 */
[----:B------:R-:W-:-:S04]  /*17d0*/  FFMA R16, R11, R16, R14 ;  /* 0x000000100b107223 */ /* 0x000fc8000000000e */
[----:B------:R-:W-:-:S04]  /*17e0*/  FFMA R15, R15, R16, R2 ;  /* 0x000000100f0f7223 */ /* 0x000fc80000000002 */
[----:B------:R-:W-:-:S05]  /*17f0*/  FFMA R2, R11, R15, R16 ;  /* 0x0000000f0b027223 */ /* 0x000fca0000000010 */
[----:B------:R-:W-:-:S04]  /*1800*/  SHF.R.U32.HI R9, RZ, 0x17, R2 ;  /* 0x00000017ff097819 */ /* 0x000fc80000011602 */
[----:B------:R-:W-:-:S05]  /*1810*/  LOP3.LUT R9, R9, 0xff, RZ, 0xc0, !PT ;  /* 0x000000ff09097812 */ /* 0x000fca00078ec0ff */
[----:B------:R-:W-:-:S05]  /*1820*/  IMAD.IADD R13, R9, 0x1, R12 ;  /* 0x00000001090d7824 */ /* 0x000fca00078e020c */
[----:B------:R-:W-:-:S04]  /*1830*/  IADD3 R3, PT, PT, R13, -0x1, RZ ;  /* 0xffffffff0d037810 */ /* 0x000fc80007ffe0ff */
        /* <DEDUP_REMOVED lines=9> */
[-CC-:B------:R-:W-:Y:S01]  /*18d0*/  FFMA.RZ R3, R11, R15.reuse, R16.reuse ;  /* 0x0000000f0b037223 */ /* 0x180fe2000000c010 */
[----:B------:R-:W-:Y:S01]  /*18e0*/  IADD3 R14, PT, PT, R13, 0x20, RZ ;  /* 0x000000200d0e7810 */ /* 0x000fe20007ffe0ff */
[-CC-:B------:R-:W-:Y:S01]  /*18f0*/  FFMA.RM R12, R11, R15.reuse, R16.reuse ;  /* 0x0000000f0b0c7223 */ /* 0x180fe20000004010 */
[----:B------:R-:W-:Y:S02]  /*1900*/  ISETP.NE.AND P2, PT, R13, RZ, PT ;  /* 0x000000ff0d00720c */ /* 0x000fe40003f45270 */
[----:B------:R-:W-:Y:S01]  /*1910*/  LOP3.LUT R9, R3, 0x7fffff, RZ, 0xc0, !PT ;  /* 0x007fffff03097812 */ /* 0x000fe200078ec0ff */
[----:B------:R-:W-:Y:S01]  /*1920*/  FFMA.RP R3, R11, R15, R16 ;  /* 0x0000000f0b037223 */ /* 0x000fe20000008010 */
[----:B------:R-:W-:Y:S02]  /*1930*/  ISETP.NE.AND P1, PT, R13, RZ, PT ;  /* 0x000000ff0d00720c */ /* 0x000fe40003f25270 */
[----:B------:R-:W-:Y:S02]  /*1940*/  LOP3.LUT R9, R9, 0x800000, RZ, 0xfc, !PT ;  /* 0x0080000009097812 */ /* 0x000fe400078efcff */
[----:B------:R-:W-:-:S02]  /*1950*/  IADD3 R11, PT, PT, -R13, RZ, RZ ;  /* 0x000000ff0d0b7210 */ /* 0x000fc40007ffe1ff */
[----:B------:R-:W-:Y:S02]  /*1960*/  SHF.L.U32 R14, R9, R14, RZ ;  /* 0x0000000e090e7219 */ /* 0x000fe400000006ff */
[----:B------:R-:W-:Y:S02]  /*1970*/  FSETP.NEU.FTZ.AND P0, PT, R3, R12, PT ;  /* 0x0000000c0300720b */ /* 0x000fe40003f1d000 */
[----:B------:R-:W-:Y:S02]  /*1980*/  SEL R12, R11, RZ, P2 ;  /* 0x000000ff0b0c7207 */ /* 0x000fe40001000000 */
[----:B------:R-:W-:Y:S02]  /*1990*/  ISETP.NE.AND P1, PT, R14, RZ, P1 ;  /* 0x000000ff0e00720c */ /* 0x000fe40000f25270 */
[----:B------:R-:W-:Y:S02]  /*19a0*/  SHF.R.U32.HI R12, RZ, R12, R9 ;  /* 0x0000000cff0c7219 */ /* 0x000fe40000011609 */
[----:B------:R-:W-:-:S02]  /*19b0*/  PLOP3.LUT P0, PT, P0, P1, PT, 0xf8, 0x8f ;  /* 0x00000000008f781c */ /* 0x000fc40000703f70 */
[----:B------:R-:W-:Y:S02]  /*19c0*/  SHF.R.U32.HI R14, RZ, 0x1, R12 ;  /* 0x00000001ff0e7819 */ /* 0x000fe4000001160c */
[----:B------:R-:W-:-:S04]  /*19d0*/  SEL R3, RZ, 0x1, !P0 ;  /* 0x00000001ff037807 */ /* 0x000fc80004000000 */
[----:B------:R-:W-:-:S04]  /*19e0*/  LOP3.LUT R3, R3, 0x1, R14, 0xf8, !PT ;  /* 0x0000000103037812 */ /* 0x000fc800078ef80e */
[----:B------:R-:W-:-:S05]  /*19f0*/  LOP3.LUT R3, R3, R12, RZ, 0xc0, !PT ;  /* 0x0000000c03037212 */ /* 0x000fca00078ec0ff */
[----:B------:R-:W-:-:S05]  /*1a00*/  IMAD.IADD R3, R14, 0x1, R3 ;  /* 0x000000010e037824 */ /* 0x000fca00078e0203 */
[----:B------:R-:W-:Y:S01]  /*1a10*/  LOP3.LUT R2, R3, R2, RZ, 0xfc, !PT ;  /* 0x0000000203027212 */ /* 0x000fe200078efcff */
[----:B------:R-:W-:Y:S06]  /*1a20*/  BRA `(.L_x_116) ;  /* 0x0000000000107947 */ /* 0x000fec0003800000 */
.L_x_115:
[----:B------:R-:W-:-:S04]  /*1a30*/  LOP3.LUT R2, R2, 0x80000000, RZ, 0xc0, !PT ;  /* 0x8000000002027812 */ /* 0x000fc800078ec0ff */
[----:B------:R-:W-:Y:S01]  /*1a40*/  LOP3.LUT R2, R2, 0x7f800000, RZ, 0xfc, !PT ;  /* 0x7f80000002027812 */ /* 0x000fe200078efcff */
[----:B------:R-:W-:Y:S06]  /*1a50*/  BRA `(.L_x_116) ;  /* 0x0000000000047947 */ /* 0x000fec0003800000 */
.L_x_114:
[----:B------:R-:W-:-:S07]  /*1a60*/  LEA R2, R12, R2, 0x17 ;  /* 0x000000020c027211 */ /* 0x000fce00078eb8ff */
.L_x_116:
[----:B------:R-:W-:Y:S05]  /*1a70*/  BSYNC.RECONVERGENT B2 ;  /* 0x0000000000027941 */ /* 0x000fea0003800200 */
.L_x_113:
[----:B------:R-:W-:Y:S05]  /*1a80*/  BRA `(.L_x_117) ;  /* 0x0000000000207947 */ /* 0x000fea0003800000 */
.L_x_112:
[----:B------:R-:W-:-:S04]  /*1a90*/  LOP3.LUT R2, R11, 0x80000000, R2, 0x48, !PT ;  /* 0x800000000b027812 */ /* 0x000fc800078e4802 */
[----:B------:R-:W-:Y:S01]  /*1aa0*/  LOP3.LUT R2, R2, 0x7f800000, RZ, 0xfc, !PT ;  /* 0x7f80000002027812 */ /* 0x000fe200078efcff */
[----:B------:R-:W-:Y:S06]  /*1ab0*/  BRA `(.L_x_117) ;  /* 0x0000000000147947 */ /* 0x000fec0003800000 */
.L_x_111:
[----:B------:R-:W-:Y:S01]  /*1ac0*/  LOP3.LUT R2, R11, 0x80000000, R2, 0x48, !PT ;  /* 0x800000000b027812 */ /* 0x000fe200078e4802 */
[----:B------:R-:W-:Y:S06]  /*1ad0*/  BRA `(.L_x_117) ;  /* 0x00000000000c7947 */ /* 0x000fec0003800000 */
.L_x_110:
[----:B------:R-:W0:Y:S01]  /*1ae0*/  MUFU.RSQ R2, -QNAN ;  /* 0xffc0000000027908 */ /* 0x000e220000001400 */
[----:B------:R-:W-:Y:S05]  /*1af0*/  BRA `(.L_x_117) ;  /* 0x0000000000047947 */ /* 0x000fea0003800000 */
.L_x_109:
[----:B------:R-:W-:-:S07]  /*1b00*/  FADD.FTZ R2, R2, R0 ;  /* 0x0000000002027221 */ /* 0x000fce0000010000 */
.L_x_117:
[----:B------:R-:W-:Y:S05]  /*1b10*/  BSYNC.RECONVERGENT B1 ;  /* 0x0000000000017941 */ /* 0x000fea0003800200 */
.L_x_107:
[----:B------:R-:W-:Y:S01]  /*1b20*/  HFMA2 R11, -RZ, RZ, 0, 0 ;  /* 0x00000000ff0b7431 */ /* 0x000fe200000001ff */
[----:B0-----:R-:W-:-:S03]  /*1b30*/  MOV R9, R2 ;  /* 0x0000000200097202 */ /* 0x001fc60000000f00 */
[----:B------:R-:W-:Y:S05]  /*1b40*/  RET.REL.NODEC R10 `(_Z10sum_kernelPKfPfiib) ;  /* 0xffffffe40a2c7950 */ /* 0x000fea0003c3ffff */
.L_x_118:
        /* <DEDUP_REMOVED lines=11> */
.L_x_121:


//--------------------- .nv.shared.reserved.0     --------------------------
	.section	.nv.shared.reserved.0,"aw",@nobits
	.weak		__nv_reservedSMEM_offset_0_alias
	.size		__nv_reservedSMEM_offset_0_alias, 0, 64
	.other		__nv_reservedSMEM_offset_0_alias,@"STO_CUDA_RESERVED_SHARED STV_DEFAULT"
__nv_reservedSMEM_offset_0_alias:
	.zero		0
	.zero		64


//--------------------- .nv.constant0._Z13matmul_kernelPfS_ii --------------------------
	.section	.nv.constant0._Z13matmul_kernelPfS_ii,"a",@progbits
	.sectionflags	@""
	.align	4
.nv.constant0._Z13matmul_kernelPfS_ii:
	.zero		920


//--------------------- .nv.constant0._Z15sqrt_div_kernelPfPKfii --------------------------
	.section	.nv.constant0._Z15sqrt_div_kernelPfPKfii,"a",@progbits
	.sectionflags	@""
	.align	4
.nv.constant0._Z15sqrt_div_kernelPfPKfii:
	.zero		920


//--------------------- .nv.constant0._Z15mean_sub_kernelPfS_ii --------------------------
	.section	.nv.constant0._Z15mean_sub_kernelPfS_ii,"a",@progbits
	.sectionflags	@""
	.align	4
.nv.constant0._Z15mean_sub_kernelPfS_ii:
	.zero		920


//--------------------- .nv.constant0._Z10sum_kernelPKfPfiib --------------------------
	.section	.nv.constant0._Z10sum_kernelPKfPfiib,"a",@progbits
	.sectionflags	@""
	.align	4
.nv.constant0._Z10sum_kernelPKfPfiib:
	.zero		921


//--------------------- SYMBOLS --------------------------

	.type		.nv.reservedSmem.offset0,@object
	.size		.nv.reservedSmem.offset0,0x4
